//
// Generated by NVIDIA NVVM Compiler
//
// Compiler Build ID: CL-36424714
// Cuda compilation tools, release 13.0, V13.0.88
// Based on NVVM 20.0.0
//

.version 9.0
.target sm_100
.address_size 64

	// .globl	_Z4copyPfS_
// _ZZ21transposeCoalescedSHMPfS_E4tile has been demoted
// _ZZ25transposeCoalescedOptimalPfS_E4tile has been demoted

.visible .entry _Z4copyPfS_(
	.param .u64 .ptr .align 1 _Z4copyPfS__param_0,
	.param .u64 .ptr .align 1 _Z4copyPfS__param_1
)
{
	.reg .pred 	%p<5>;
	.reg .b16 	%rs<5>;
	.reg .b32 	%r<52>;
	.reg .b32 	%f<6>;
	.reg .b64 	%rd<31>;

	ld.param.u64 	%rd4, [_Z4copyPfS__param_0];
	ld.param.u64 	%rd5, [_Z4copyPfS__param_1];
	cvta.to.global.u64 	%rd1, %rd5;
	cvta.to.global.u64 	%rd2, %rd4;
	mov.u32 	%r32, %ctaid.y;
	mov.u32 	%r33, %ntid.x;
	mul.lo.s32 	%r1, %r32, %r33;
	mov.u32 	%r2, %tid.y;
	add.s32 	%r44, %r1, %r2;
	mov.u32 	%r34, %ctaid.x;
	mov.u32 	%r35, %tid.x;
	mad.lo.s32 	%r36, %r34, %r33, %r35;
	cvt.s64.s32 	%rd3, %r36;
	mov.u32 	%r4, %ntid.y;
	cvt.u16.u32 	%rs1, %r33;
	add.s16 	%rs2, %rs1, -1;
	cvt.u16.u32 	%rs3, %r4;
	div.u16 	%rs4, %rs2, %rs3;
	cvt.u32.u16 	%r37, %rs4;
	add.s32 	%r5, %r37, 1;
	and.b32  	%r6, %r5, 3;
	setp.lt.u16 	%p1, %rs4, 3;
	mov.b32 	%r49, 0;
	@%p1 bra 	$L__BB0_3;
	shl.b32 	%r7, %r4, 2;
	add.s32 	%r39, %r2, %r4;
	add.s32 	%r47, %r39, %r1;
	shl.b32 	%r40, %r4, 1;
	add.s32 	%r46, %r44, %r40;
	mad.lo.s32 	%r45, %r4, 3, %r44;
	and.b32  	%r41, %r5, 131068;
	neg.s32 	%r43, %r41;
	mov.b32 	%r49, 0;
$L__BB0_2:
	mul.wide.u32 	%rd6, %r44, 1024;
	add.s64 	%rd7, %rd6, %rd3;
	shl.b64 	%rd8, %rd7, 2;
	add.s64 	%rd9, %rd2, %rd8;
	ld.global.f32 	%f1, [%rd9];
	add.s64 	%rd10, %rd1, %rd8;
	st.global.f32 	[%rd10], %f1;
	mul.wide.u32 	%rd11, %r47, 1024;
	add.s64 	%rd12, %rd11, %rd3;
	shl.b64 	%rd13, %rd12, 2;
	add.s64 	%rd14, %rd2, %rd13;
	ld.global.f32 	%f2, [%rd14];
	add.s64 	%rd15, %rd1, %rd13;
	st.global.f32 	[%rd15], %f2;
	mul.wide.u32 	%rd16, %r46, 1024;
	add.s64 	%rd17, %rd16, %rd3;
	shl.b64 	%rd18, %rd17, 2;
	add.s64 	%rd19, %rd2, %rd18;
	ld.global.f32 	%f3, [%rd19];
	add.s64 	%rd20, %rd1, %rd18;
	st.global.f32 	[%rd20], %f3;
	mul.wide.u32 	%rd21, %r45, 1024;
	add.s64 	%rd22, %rd21, %rd3;
	shl.b64 	%rd23, %rd22, 2;
	add.s64 	%rd24, %rd2, %rd23;
	ld.global.f32 	%f4, [%rd24];
	add.s64 	%rd25, %rd1, %rd23;
	st.global.f32 	[%rd25], %f4;
	add.s32 	%r49, %r49, %r7;
	add.s32 	%r47, %r47, %r7;
	add.s32 	%r46, %r46, %r7;
	add.s32 	%r45, %r45, %r7;
	add.s32 	%r44, %r44, %r7;
	add.s32 	%r43, %r43, 4;
	setp.ne.s32 	%p2, %r43, 0;
	@%p2 bra 	$L__BB0_2;
$L__BB0_3:
	setp.eq.s32 	%p3, %r6, 0;
	@%p3 bra 	$L__BB0_6;
	add.s32 	%r42, %r2, %r49;
	add.s32 	%r51, %r42, %r1;
	neg.s32 	%r50, %r6;
$L__BB0_5:
	.pragma "nounroll";
	mul.wide.u32 	%rd26, %r51, 1024;
	add.s64 	%rd27, %rd26, %rd3;
	shl.b64 	%rd28, %rd27, 2;
	add.s64 	%rd29, %rd2, %rd28;
	ld.global.f32 	%f5, [%rd29];
	add.s64 	%rd30, %rd1, %rd28;
	st.global.f32 	[%rd30], %f5;
	add.s32 	%r51, %r51, %r4;
	add.s32 	%r50, %r50, 1;
	setp.ne.s32 	%p4, %r50, 0;
	@%p4 bra 	$L__BB0_5;
$L__BB0_6:
	ret;

}
	// .globl	_Z14transposeNaivePfS_
.visible .entry _Z14transposeNaivePfS_(
	.param .u64 .ptr .align 1 _Z14transposeNaivePfS__param_0,
	.param .u64 .ptr .align 1 _Z14transposeNaivePfS__param_1
)
{
	.reg .pred 	%p<5>;
	.reg .b16 	%rs<5>;
	.reg .b32 	%r<65>;
	.reg .b32 	%f<6>;
	.reg .b64 	%rd<54>;

	ld.param.u64 	%rd11, [_Z14transposeNaivePfS__param_0];
	ld.param.u64 	%rd12, [_Z14transposeNaivePfS__param_1];
	cvta.to.global.u64 	%rd1, %rd12;
	cvta.to.global.u64 	%rd2, %rd11;
	mov.u32 	%r40, %ctaid.y;
	mov.u32 	%r41, %ntid.x;
	mul.lo.s32 	%r1, %r40, %r41;
	mov.u32 	%r2, %tid.y;
	add.s32 	%r54, %r1, %r2;
	mov.u32 	%r42, %ctaid.x;
	mov.u32 	%r43, %tid.x;
	mad.lo.s32 	%r44, %r42, %r41, %r43;
	cvt.s64.s32 	%rd3, %r44;
	mul.wide.s32 	%rd4, %r44, 1024;
	cvt.u64.u32 	%rd5, %r54;
	mov.u32 	%r4, %ntid.y;
	cvt.u16.u32 	%rs1, %r41;
	add.s16 	%rs2, %rs1, -1;
	cvt.u16.u32 	%rs3, %r4;
	div.u16 	%rs4, %rs2, %rs3;
	cvt.u32.u16 	%r45, %rs4;
	add.s32 	%r5, %r45, 1;
	and.b32  	%r6, %r5, 3;
	setp.lt.u16 	%p1, %rs4, 3;
	mov.b32 	%r62, 0;
	@%p1 bra 	$L__BB1_3;
	add.s64 	%rd6, %rd4, %rd5;
	shl.b32 	%r60, %r4, 1;
	shl.b32 	%r8, %r4, 2;
	mul.lo.s32 	%r59, %r4, 3;
	add.s32 	%r47, %r2, %r4;
	add.s32 	%r57, %r47, %r1;
	add.s32 	%r56, %r54, %r60;
	add.s32 	%r55, %r54, %r59;
	and.b32  	%r48, %r5, 131068;
	neg.s32 	%r53, %r48;
	mov.b32 	%r62, 0;
	mov.u32 	%r58, %r4;
$L__BB1_2:
	mul.wide.u32 	%rd13, %r54, 1024;
	add.s64 	%rd14, %rd13, %rd3;
	shl.b64 	%rd15, %rd14, 2;
	add.s64 	%rd16, %rd2, %rd15;
	ld.global.f32 	%f1, [%rd16];
	cvt.u64.u32 	%rd17, %r62;
	add.s64 	%rd18, %rd6, %rd17;
	shl.b64 	%rd19, %rd18, 2;
	add.s64 	%rd20, %rd1, %rd19;
	st.global.f32 	[%rd20], %f1;
	add.s32 	%r49, %r62, %r4;
	mul.wide.u32 	%rd21, %r57, 1024;
	add.s64 	%rd22, %rd21, %rd3;
	shl.b64 	%rd23, %rd22, 2;
	add.s64 	%rd24, %rd2, %rd23;
	ld.global.f32 	%f2, [%rd24];
	cvt.u64.u32 	%rd25, %r58;
	add.s64 	%rd26, %rd6, %rd25;
	shl.b64 	%rd27, %rd26, 2;
	add.s64 	%rd28, %rd1, %rd27;
	st.global.f32 	[%rd28], %f2;
	add.s32 	%r50, %r49, %r4;
	mul.wide.u32 	%rd29, %r56, 1024;
	add.s64 	%rd30, %rd29, %rd3;
	shl.b64 	%rd31, %rd30, 2;
	add.s64 	%rd32, %rd2, %rd31;
	ld.global.f32 	%f3, [%rd32];
	cvt.u64.u32 	%rd33, %r60;
	add.s64 	%rd34, %rd6, %rd33;
	shl.b64 	%rd35, %rd34, 2;
	add.s64 	%rd36, %rd1, %rd35;
	st.global.f32 	[%rd36], %f3;
	add.s32 	%r51, %r50, %r4;
	mul.wide.u32 	%rd37, %r55, 1024;
	add.s64 	%rd38, %rd37, %rd3;
	shl.b64 	%rd39, %rd38, 2;
	add.s64 	%rd40, %rd2, %rd39;
	ld.global.f32 	%f4, [%rd40];
	cvt.u64.u32 	%rd41, %r59;
	add.s64 	%rd42, %rd6, %rd41;
	shl.b64 	%rd43, %rd42, 2;
	add.s64 	%rd44, %rd1, %rd43;
	st.global.f32 	[%rd44], %f4;
	add.s32 	%r62, %r51, %r4;
	add.s32 	%r60, %r60, %r8;
	add.s32 	%r59, %r59, %r8;
	add.s32 	%r58, %r58, %r8;
	add.s32 	%r57, %r57, %r8;
	add.s32 	%r56, %r56, %r8;
	add.s32 	%r55, %r55, %r8;
	add.s32 	%r54, %r54, %r8;
	add.s32 	%r53, %r53, 4;
	setp.ne.s32 	%p2, %r53, 0;
	@%p2 bra 	$L__BB1_2;
$L__BB1_3:
	setp.eq.s32 	%p3, %r6, 0;
	@%p3 bra 	$L__BB1_6;
	cvt.u64.u32 	%rd45, %r62;
	add.s64 	%rd46, %rd4, %rd45;
	add.s64 	%rd47, %rd46, %rd5;
	shl.b64 	%rd48, %rd47, 2;
	add.s64 	%rd53, %rd1, %rd48;
	mul.wide.u32 	%rd8, %r4, 4;
	add.s32 	%r52, %r2, %r62;
	add.s32 	%r64, %r52, %r1;
	neg.s32 	%r63, %r6;
$L__BB1_5:
	.pragma "nounroll";
	mul.wide.u32 	%rd49, %r64, 1024;
	add.s64 	%rd50, %rd49, %rd3;
	shl.b64 	%rd51, %rd50, 2;
	add.s64 	%rd52, %rd2, %rd51;
	ld.global.f32 	%f5, [%rd52];
	st.global.f32 	[%rd53], %f5;
	add.s64 	%rd53, %rd53, %rd8;
	add.s32 	%r64, %r64, %r4;
	add.s32 	%r63, %r63, 1;
	setp.ne.s32 	%p4, %r63, 0;
	@%p4 bra 	$L__BB1_5;
$L__BB1_6:
	ret;

}
	// .globl	_Z24transposeCoalescedOutputPfS_
.visible .entry _Z24transposeCoalescedOutputPfS_(
	.param .u64 .ptr .align 1 _Z24transposeCoalescedOutputPfS__param_0,
	.param .u64 .ptr .align 1 _Z24transposeCoalescedOutputPfS__param_1
)
{
	.reg .pred 	%p<5>;
	.reg .b16 	%rs<5>;
	.reg .b32 	%r<65>;
	.reg .b32 	%f<6>;
	.reg .b64 	%rd<54>;

	ld.param.u64 	%rd11, [_Z24transposeCoalescedOutputPfS__param_0];
	ld.param.u64 	%rd12, [_Z24transposeCoalescedOutputPfS__param_1];
	cvta.to.global.u64 	%rd1, %rd12;
	cvta.to.global.u64 	%rd2, %rd11;
	mov.u32 	%r40, %ctaid.y;
	mov.u32 	%r41, %ntid.x;
	mul.lo.s32 	%r1, %r40, %r41;
	mov.u32 	%r2, %tid.y;
	add.s32 	%r54, %r1, %r2;
	mov.u32 	%r42, %ctaid.x;
	mov.u32 	%r43, %tid.x;
	mad.lo.s32 	%r44, %r42, %r41, %r43;
	cvt.s64.s32 	%rd3, %r44;
	mul.wide.s32 	%rd4, %r44, 1024;
	cvt.u64.u32 	%rd5, %r54;
	mov.u32 	%r4, %ntid.y;
	cvt.u16.u32 	%rs1, %r41;
	add.s16 	%rs2, %rs1, -1;
	cvt.u16.u32 	%rs3, %r4;
	div.u16 	%rs4, %rs2, %rs3;
	cvt.u32.u16 	%r45, %rs4;
	add.s32 	%r5, %r45, 1;
	and.b32  	%r6, %r5, 3;
	setp.lt.u16 	%p1, %rs4, 3;
	mov.b32 	%r62, 0;
	@%p1 bra 	$L__BB2_3;
	add.s64 	%rd6, %rd4, %rd5;
	shl.b32 	%r60, %r4, 1;
	shl.b32 	%r8, %r4, 2;
	mul.lo.s32 	%r59, %r4, 3;
	add.s32 	%r47, %r2, %r4;
	add.s32 	%r57, %r47, %r1;
	add.s32 	%r56, %r54, %r60;
	add.s32 	%r55, %r54, %r59;
	and.b32  	%r48, %r5, 131068;
	neg.s32 	%r53, %r48;
	mov.b32 	%r62, 0;
	mov.u32 	%r58, %r4;
$L__BB2_2:
	cvt.u64.u32 	%rd13, %r62;
	add.s64 	%rd14, %rd6, %rd13;
	shl.b64 	%rd15, %rd14, 2;
	add.s64 	%rd16, %rd2, %rd15;
	ld.global.f32 	%f1, [%rd16];
	mul.wide.u32 	%rd17, %r54, 1024;
	add.s64 	%rd18, %rd17, %rd3;
	shl.b64 	%rd19, %rd18, 2;
	add.s64 	%rd20, %rd1, %rd19;
	st.global.f32 	[%rd20], %f1;
	add.s32 	%r49, %r62, %r4;
	cvt.u64.u32 	%rd21, %r58;
	add.s64 	%rd22, %rd6, %rd21;
	shl.b64 	%rd23, %rd22, 2;
	add.s64 	%rd24, %rd2, %rd23;
	ld.global.f32 	%f2, [%rd24];
	mul.wide.u32 	%rd25, %r57, 1024;
	add.s64 	%rd26, %rd25, %rd3;
	shl.b64 	%rd27, %rd26, 2;
	add.s64 	%rd28, %rd1, %rd27;
	st.global.f32 	[%rd28], %f2;
	add.s32 	%r50, %r49, %r4;
	cvt.u64.u32 	%rd29, %r60;
	add.s64 	%rd30, %rd6, %rd29;
	shl.b64 	%rd31, %rd30, 2;
	add.s64 	%rd32, %rd2, %rd31;
	ld.global.f32 	%f3, [%rd32];
	mul.wide.u32 	%rd33, %r56, 1024;
	add.s64 	%rd34, %rd33, %rd3;
	shl.b64 	%rd35, %rd34, 2;
	add.s64 	%rd36, %rd1, %rd35;
	st.global.f32 	[%rd36], %f3;
	add.s32 	%r51, %r50, %r4;
	cvt.u64.u32 	%rd37, %r59;
	add.s64 	%rd38, %rd6, %rd37;
	shl.b64 	%rd39, %rd38, 2;
	add.s64 	%rd40, %rd2, %rd39;
	ld.global.f32 	%f4, [%rd40];
	mul.wide.u32 	%rd41, %r55, 1024;
	add.s64 	%rd42, %rd41, %rd3;
	shl.b64 	%rd43, %rd42, 2;
	add.s64 	%rd44, %rd1, %rd43;
	st.global.f32 	[%rd44], %f4;
	add.s32 	%r62, %r51, %r4;
	add.s32 	%r60, %r60, %r8;
	add.s32 	%r59, %r59, %r8;
	add.s32 	%r58, %r58, %r8;
	add.s32 	%r57, %r57, %r8;
	add.s32 	%r56, %r56, %r8;
	add.s32 	%r55, %r55, %r8;
	add.s32 	%r54, %r54, %r8;
	add.s32 	%r53, %r53, 4;
	setp.ne.s32 	%p2, %r53, 0;
	@%p2 bra 	$L__BB2_2;
$L__BB2_3:
	setp.eq.s32 	%p3, %r6, 0;
	@%p3 bra 	$L__BB2_6;
	add.s32 	%r52, %r2, %r62;
	add.s32 	%r64, %r52, %r1;
	cvt.u64.u32 	%rd45, %r62;
	add.s64 	%rd46, %rd4, %rd45;
	add.s64 	%rd47, %rd46, %rd5;
	shl.b64 	%rd48, %rd47, 2;
	add.s64 	%rd53, %rd2, %rd48;
	mul.wide.u32 	%rd8, %r4, 4;
	neg.s32 	%r63, %r6;
$L__BB2_5:
	.pragma "nounroll";
	ld.global.f32 	%f5, [%rd53];
	mul.wide.u32 	%rd49, %r64, 1024;
	add.s64 	%rd50, %rd49, %rd3;
	shl.b64 	%rd51, %rd50, 2;
	add.s64 	%rd52, %rd1, %rd51;
	st.global.f32 	[%rd52], %f5;
	add.s32 	%r64, %r64, %r4;
	add.s64 	%rd53, %rd53, %rd8;
	add.s32 	%r63, %r63, 1;
	setp.ne.s32 	%p4, %r63, 0;
	@%p4 bra 	$L__BB2_5;
$L__BB2_6:
	ret;

}
	// .globl	_Z21transposeCoalescedSHMPfS_
.visible .entry _Z21transposeCoalescedSHMPfS_(
	.param .u64 .ptr .align 1 _Z21transposeCoalescedSHMPfS__param_0,
	.param .u64 .ptr .align 1 _Z21transposeCoalescedSHMPfS__param_1
)
{
	.reg .pred 	%p<9>;
	.reg .b16 	%rs<5>;
	.reg .b32 	%r<140>;
	.reg .b32 	%f<11>;
	.reg .b64 	%rd<47>;
	// demoted variable
	.shared .align 4 .b8 _ZZ21transposeCoalescedSHMPfS_E4tile[4096];
	ld.param.u64 	%rd6, [_Z21transposeCoalescedSHMPfS__param_0];
	ld.param.u64 	%rd7, [_Z21transposeCoalescedSHMPfS__param_1];
	cvta.to.global.u64 	%rd1, %rd6;
	cvta.to.global.u64 	%rd2, %rd7;
	mov.u32 	%r80, %ctaid.y;
	mov.u32 	%r81, %ntid.x;
	mul.lo.s32 	%r1, %r80, %r81;
	mov.u32 	%r2, %tid.y;
	add.s32 	%r119, %r1, %r2;
	mov.u32 	%r82, %ctaid.x;
	mul.lo.s32 	%r4, %r82, %r81;
	mov.u32 	%r5, %tid.x;
	add.s32 	%r83, %r4, %r5;
	cvt.s64.s32 	%rd3, %r83;
	mov.u32 	%r6, %ntid.y;
	cvt.u16.u32 	%rs2, %r81;
	add.s16 	%rs3, %rs2, -1;
	cvt.u16.u32 	%rs4, %r6;
	div.u16 	%rs1, %rs3, %rs4;
	cvt.u32.u16 	%r84, %rs1;
	add.s32 	%r7, %r84, 1;
	and.b32  	%r8, %r7, 3;
	setp.lt.u16 	%p1, %rs1, 3;
	mov.b32 	%r125, 0;
	@%p1 bra 	$L__BB3_3;
	shl.b32 	%r9, %r6, 2;
	shl.b32 	%r10, %r6, 7;
	shl.b32 	%r86, %r2, 7;
	shl.b32 	%r87, %r5, 2;
	add.s32 	%r88, %r86, %r87;
	mov.u32 	%r89, _ZZ21transposeCoalescedSHMPfS_E4tile;
	add.s32 	%r123, %r89, %r88;
	shl.b32 	%r12, %r6, 9;
	shl.b32 	%r13, %r6, 8;
	mul.lo.s32 	%r14, %r6, 384;
	add.s32 	%r90, %r2, %r6;
	add.s32 	%r122, %r90, %r1;
	shl.b32 	%r91, %r6, 1;
	add.s32 	%r121, %r119, %r91;
	mad.lo.s32 	%r120, %r6, 3, %r119;
	and.b32  	%r92, %r7, 131068;
	neg.s32 	%r118, %r92;
	mov.b32 	%r125, 0;
$L__BB3_2:
	mul.wide.u32 	%rd8, %r119, 1024;
	add.s64 	%rd9, %rd8, %rd3;
	shl.b64 	%rd10, %rd9, 2;
	add.s64 	%rd11, %rd1, %rd10;
	ld.global.f32 	%f1, [%rd11];
	st.shared.f32 	[%r123], %f1;
	mul.wide.u32 	%rd12, %r122, 1024;
	add.s64 	%rd13, %rd12, %rd3;
	shl.b64 	%rd14, %rd13, 2;
	add.s64 	%rd15, %rd1, %rd14;
	ld.global.f32 	%f2, [%rd15];
	add.s32 	%r93, %r123, %r10;
	st.shared.f32 	[%r93], %f2;
	mul.wide.u32 	%rd16, %r121, 1024;
	add.s64 	%rd17, %rd16, %rd3;
	shl.b64 	%rd18, %rd17, 2;
	add.s64 	%rd19, %rd1, %rd18;
	ld.global.f32 	%f3, [%rd19];
	add.s32 	%r94, %r123, %r13;
	st.shared.f32 	[%r94], %f3;
	mul.wide.u32 	%rd20, %r120, 1024;
	add.s64 	%rd21, %rd20, %rd3;
	shl.b64 	%rd22, %rd21, 2;
	add.s64 	%rd23, %rd1, %rd22;
	ld.global.f32 	%f4, [%rd23];
	add.s32 	%r95, %r123, %r14;
	st.shared.f32 	[%r95], %f4;
	add.s32 	%r125, %r125, %r9;
	add.s32 	%r123, %r123, %r12;
	add.s32 	%r122, %r122, %r9;
	add.s32 	%r121, %r121, %r9;
	add.s32 	%r120, %r120, %r9;
	add.s32 	%r119, %r119, %r9;
	add.s32 	%r118, %r118, 4;
	setp.ne.s32 	%p2, %r118, 0;
	@%p2 bra 	$L__BB3_2;
$L__BB3_3:
	setp.eq.s32 	%p3, %r8, 0;
	@%p3 bra 	$L__BB3_6;
	add.s32 	%r96, %r2, %r125;
	shl.b32 	%r97, %r96, 7;
	shl.b32 	%r98, %r5, 2;
	add.s32 	%r99, %r97, %r98;
	mov.u32 	%r100, _ZZ21transposeCoalescedSHMPfS_E4tile;
	add.s32 	%r128, %r100, %r99;
	shl.b32 	%r35, %r6, 7;
	add.s32 	%r127, %r96, %r1;
	neg.s32 	%r126, %r8;
$L__BB3_5:
	.pragma "nounroll";
	mul.wide.u32 	%rd24, %r127, 1024;
	add.s64 	%rd25, %rd24, %rd3;
	shl.b64 	%rd26, %rd25, 2;
	add.s64 	%rd27, %rd1, %rd26;
	ld.global.f32 	%f5, [%rd27];
	st.shared.f32 	[%r128], %f5;
	add.s32 	%r128, %r128, %r35;
	add.s32 	%r127, %r127, %r6;
	add.s32 	%r126, %r126, 1;
	setp.ne.s32 	%p4, %r126, 0;
	@%p4 bra 	$L__BB3_5;
$L__BB3_6:
	setp.lt.u16 	%p5, %rs1, 3;
	bar.sync 	0;
	add.s32 	%r102, %r1, %r5;
	cvt.u64.u32 	%rd4, %r102;
	mov.b32 	%r136, 0;
	@%p5 bra 	$L__BB3_9;
	shl.b32 	%r44, %r6, 2;
	add.s32 	%r134, %r2, %r4;
	add.s32 	%r133, %r134, %r6;
	shl.b32 	%r104, %r6, 1;
	add.s32 	%r132, %r134, %r104;
	mad.lo.s32 	%r131, %r6, 3, %r134;
	shl.b32 	%r105, %r5, 7;
	shl.b32 	%r106, %r2, 2;
	add.s32 	%r107, %r105, %r106;
	mov.u32 	%r108, _ZZ21transposeCoalescedSHMPfS_E4tile;
	add.s32 	%r130, %r108, %r107;
	shl.b32 	%r50, %r6, 4;
	shl.b32 	%r51, %r6, 3;
	mul.lo.s32 	%r52, %r6, 12;
	and.b32  	%r109, %r7, 131068;
	neg.s32 	%r129, %r109;
	mov.b32 	%r136, 0;
$L__BB3_8:
	ld.shared.f32 	%f6, [%r130];
	mul.wide.s32 	%rd28, %r134, 1024;
	add.s64 	%rd29, %rd28, %rd4;
	shl.b64 	%rd30, %rd29, 2;
	add.s64 	%rd31, %rd2, %rd30;
	st.global.f32 	[%rd31], %f6;
	add.s32 	%r110, %r130, %r44;
	ld.shared.f32 	%f7, [%r110];
	mul.wide.s32 	%rd32, %r133, 1024;
	add.s64 	%rd33, %rd32, %rd4;
	shl.b64 	%rd34, %rd33, 2;
	add.s64 	%rd35, %rd2, %rd34;
	st.global.f32 	[%rd35], %f7;
	add.s32 	%r111, %r130, %r51;
	ld.shared.f32 	%f8, [%r111];
	mul.wide.s32 	%rd36, %r132, 1024;
	add.s64 	%rd37, %rd36, %rd4;
	shl.b64 	%rd38, %rd37, 2;
	add.s64 	%rd39, %rd2, %rd38;
	st.global.f32 	[%rd39], %f8;
	add.s32 	%r112, %r130, %r52;
	ld.shared.f32 	%f9, [%r112];
	mul.wide.s32 	%rd40, %r131, 1024;
	add.s64 	%rd41, %rd40, %rd4;
	shl.b64 	%rd42, %rd41, 2;
	add.s64 	%rd43, %rd2, %rd42;
	st.global.f32 	[%rd43], %f9;
	add.s32 	%r136, %r136, %r44;
	add.s32 	%r134, %r134, %r44;
	add.s32 	%r133, %r133, %r44;
	add.s32 	%r132, %r132, %r44;
	add.s32 	%r131, %r131, %r44;
	add.s32 	%r130, %r130, %r50;
	add.s32 	%r129, %r129, 4;
	setp.ne.s32 	%p6, %r129, 0;
	@%p6 bra 	$L__BB3_8;
$L__BB3_9:
	setp.eq.s32 	%p7, %r8, 0;
	@%p7 bra 	$L__BB3_12;
	shl.b64 	%rd44, %rd4, 2;
	add.s64 	%rd5, %rd2, %rd44;
	add.s32 	%r113, %r2, %r136;
	add.s32 	%r139, %r113, %r4;
	shl.b32 	%r114, %r5, 7;
	shl.b32 	%r115, %r113, 2;
	add.s32 	%r116, %r114, %r115;
	mov.u32 	%r117, _ZZ21transposeCoalescedSHMPfS_E4tile;
	add.s32 	%r138, %r117, %r116;
	shl.b32 	%r71, %r6, 2;
	neg.s32 	%r137, %r8;
$L__BB3_11:
	.pragma "nounroll";
	mul.wide.s32 	%rd45, %r139, 4096;
	add.s64 	%rd46, %rd5, %rd45;
	ld.shared.f32 	%f10, [%r138];
	st.global.f32 	[%rd46], %f10;
	add.s32 	%r139, %r139, %r6;
	add.s32 	%r138, %r138, %r71;
	add.s32 	%r137, %r137, 1;
	setp.ne.s32 	%p8, %r137, 0;
	@%p8 bra 	$L__BB3_11;
$L__BB3_12:
	ret;

}
	// .globl	_Z25transposeCoalescedOptimalPfS_
.visible .entry _Z25transposeCoalescedOptimalPfS_(
	.param .u64 .ptr .align 1 _Z25transposeCoalescedOptimalPfS__param_0,
	.param .u64 .ptr .align 1 _Z25transposeCoalescedOptimalPfS__param_1
)
{
	.reg .pred 	%p<9>;
	.reg .b16 	%rs<5>;
	.reg .b32 	%r<136>;
	.reg .b32 	%f<11>;
	.reg .b64 	%rd<47>;
	// demoted variable
	.shared .align 4 .b8 _ZZ25transposeCoalescedOptimalPfS_E4tile[4224];
	ld.param.u64 	%rd6, [_Z25transposeCoalescedOptimalPfS__param_0];
	ld.param.u64 	%rd7, [_Z25transposeCoalescedOptimalPfS__param_1];
	cvta.to.global.u64 	%rd1, %rd6;
	cvta.to.global.u64 	%rd2, %rd7;
	mov.u32 	%r80, %ctaid.y;
	mov.u32 	%r81, %ntid.x;
	mul.lo.s32 	%r1, %r80, %r81;
	mov.u32 	%r2, %tid.y;
	add.s32 	%r115, %r1, %r2;
	mov.u32 	%r82, %ctaid.x;
	mul.lo.s32 	%r4, %r82, %r81;
	mov.u32 	%r5, %tid.x;
	add.s32 	%r83, %r4, %r5;
	cvt.s64.s32 	%rd3, %r83;
	mov.u32 	%r6, %ntid.y;
	cvt.u16.u32 	%rs2, %r81;
	add.s16 	%rs3, %rs2, -1;
	cvt.u16.u32 	%rs4, %r6;
	div.u16 	%rs1, %rs3, %rs4;
	cvt.u32.u16 	%r84, %rs1;
	add.s32 	%r7, %r84, 1;
	and.b32  	%r8, %r7, 3;
	setp.lt.u16 	%p1, %rs1, 3;
	mov.b32 	%r121, 0;
	@%p1 bra 	$L__BB4_3;
	shl.b32 	%r9, %r6, 2;
	mul.lo.s32 	%r10, %r6, 132;
	shl.b32 	%r86, %r5, 2;
	mad.lo.s32 	%r87, %r2, 132, %r86;
	mov.u32 	%r88, _ZZ25transposeCoalescedOptimalPfS_E4tile;
	add.s32 	%r119, %r88, %r87;
	mul.lo.s32 	%r12, %r6, 528;
	mul.lo.s32 	%r13, %r6, 264;
	mul.lo.s32 	%r14, %r6, 396;
	add.s32 	%r89, %r2, %r6;
	add.s32 	%r118, %r89, %r1;
	shl.b32 	%r90, %r6, 1;
	add.s32 	%r117, %r115, %r90;
	mad.lo.s32 	%r116, %r6, 3, %r115;
	and.b32  	%r91, %r7, 131068;
	neg.s32 	%r114, %r91;
	mov.b32 	%r121, 0;
$L__BB4_2:
	mul.wide.u32 	%rd8, %r115, 1024;
	add.s64 	%rd9, %rd8, %rd3;
	shl.b64 	%rd10, %rd9, 2;
	add.s64 	%rd11, %rd1, %rd10;
	ld.global.f32 	%f1, [%rd11];
	st.shared.f32 	[%r119], %f1;
	mul.wide.u32 	%rd12, %r118, 1024;
	add.s64 	%rd13, %rd12, %rd3;
	shl.b64 	%rd14, %rd13, 2;
	add.s64 	%rd15, %rd1, %rd14;
	ld.global.f32 	%f2, [%rd15];
	add.s32 	%r92, %r119, %r10;
	st.shared.f32 	[%r92], %f2;
	mul.wide.u32 	%rd16, %r117, 1024;
	add.s64 	%rd17, %rd16, %rd3;
	shl.b64 	%rd18, %rd17, 2;
	add.s64 	%rd19, %rd1, %rd18;
	ld.global.f32 	%f3, [%rd19];
	add.s32 	%r93, %r119, %r13;
	st.shared.f32 	[%r93], %f3;
	mul.wide.u32 	%rd20, %r116, 1024;
	add.s64 	%rd21, %rd20, %rd3;
	shl.b64 	%rd22, %rd21, 2;
	add.s64 	%rd23, %rd1, %rd22;
	ld.global.f32 	%f4, [%rd23];
	add.s32 	%r94, %r119, %r14;
	st.shared.f32 	[%r94], %f4;
	add.s32 	%r121, %r121, %r9;
	add.s32 	%r119, %r119, %r12;
	add.s32 	%r118, %r118, %r9;
	add.s32 	%r117, %r117, %r9;
	add.s32 	%r116, %r116, %r9;
	add.s32 	%r115, %r115, %r9;
	add.s32 	%r114, %r114, 4;
	setp.ne.s32 	%p2, %r114, 0;
	@%p2 bra 	$L__BB4_2;
$L__BB4_3:
	setp.eq.s32 	%p3, %r8, 0;
	@%p3 bra 	$L__BB4_6;
	add.s32 	%r95, %r2, %r121;
	shl.b32 	%r96, %r5, 2;
	mad.lo.s32 	%r97, %r95, 132, %r96;
	mov.u32 	%r98, _ZZ25transposeCoalescedOptimalPfS_E4tile;
	add.s32 	%r124, %r98, %r97;
	mul.lo.s32 	%r35, %r6, 132;
	add.s32 	%r123, %r95, %r1;
	neg.s32 	%r122, %r8;
$L__BB4_5:
	.pragma "nounroll";
	mul.wide.u32 	%rd24, %r123, 1024;
	add.s64 	%rd25, %rd24, %rd3;
	shl.b64 	%rd26, %rd25, 2;
	add.s64 	%rd27, %rd1, %rd26;
	ld.global.f32 	%f5, [%rd27];
	st.shared.f32 	[%r124], %f5;
	add.s32 	%r124, %r124, %r35;
	add.s32 	%r123, %r123, %r6;
	add.s32 	%r122, %r122, 1;
	setp.ne.s32 	%p4, %r122, 0;
	@%p4 bra 	$L__BB4_5;
$L__BB4_6:
	setp.lt.u16 	%p5, %rs1, 3;
	bar.sync 	0;
	add.s32 	%r100, %r1, %r5;
	cvt.u64.u32 	%rd4, %r100;
	mov.b32 	%r132, 0;
	@%p5 bra 	$L__BB4_9;
	shl.b32 	%r44, %r6, 2;
	add.s32 	%r130, %r2, %r4;
	add.s32 	%r129, %r130, %r6;
	shl.b32 	%r102, %r6, 1;
	add.s32 	%r128, %r130, %r102;
	mad.lo.s32 	%r127, %r6, 3, %r130;
	shl.b32 	%r103, %r2, 2;
	mad.lo.s32 	%r104, %r5, 132, %r103;
	mov.u32 	%r105, _ZZ25transposeCoalescedOptimalPfS_E4tile;
	add.s32 	%r126, %r105, %r104;
	shl.b32 	%r50, %r6, 4;
	shl.b32 	%r51, %r6, 3;
	mul.lo.s32 	%r52, %r6, 12;
	and.b32  	%r106, %r7, 131068;
	neg.s32 	%r125, %r106;
	mov.b32 	%r132, 0;
$L__BB4_8:
	ld.shared.f32 	%f6, [%r126];
	mul.wide.s32 	%rd28, %r130, 1024;
	add.s64 	%rd29, %rd28, %rd4;
	shl.b64 	%rd30, %rd29, 2;
	add.s64 	%rd31, %rd2, %rd30;
	st.global.f32 	[%rd31], %f6;
	add.s32 	%r107, %r126, %r44;
	ld.shared.f32 	%f7, [%r107];
	mul.wide.s32 	%rd32, %r129, 1024;
	add.s64 	%rd33, %rd32, %rd4;
	shl.b64 	%rd34, %rd33, 2;
	add.s64 	%rd35, %rd2, %rd34;
	st.global.f32 	[%rd35], %f7;
	add.s32 	%r108, %r126, %r51;
	ld.shared.f32 	%f8, [%r108];
	mul.wide.s32 	%rd36, %r128, 1024;
	add.s64 	%rd37, %rd36, %rd4;
	shl.b64 	%rd38, %rd37, 2;
	add.s64 	%rd39, %rd2, %rd38;
	st.global.f32 	[%rd39], %f8;
	add.s32 	%r109, %r126, %r52;
	ld.shared.f32 	%f9, [%r109];
	mul.wide.s32 	%rd40, %r127, 1024;
	add.s64 	%rd41, %rd40, %rd4;
	shl.b64 	%rd42, %rd41, 2;
	add.s64 	%rd43, %rd2, %rd42;
	st.global.f32 	[%rd43], %f9;
	add.s32 	%r132, %r132, %r44;
	add.s32 	%r130, %r130, %r44;
	add.s32 	%r129, %r129, %r44;
	add.s32 	%r128, %r128, %r44;
	add.s32 	%r127, %r127, %r44;
	add.s32 	%r126, %r126, %r50;
	add.s32 	%r125, %r125, 4;
	setp.ne.s32 	%p6, %r125, 0;
	@%p6 bra 	$L__BB4_8;
$L__BB4_9:
	setp.eq.s32 	%p7, %r8, 0;
	@%p7 bra 	$L__BB4_12;
	shl.b64 	%rd44, %rd4, 2;
	add.s64 	%rd5, %rd2, %rd44;
	add.s32 	%r110, %r2, %r132;
	add.s32 	%r135, %r110, %r4;
	shl.b32 	%r111, %r110, 2;
	mad.lo.s32 	%r112, %r5, 132, %r111;
	mov.u32 	%r113, _ZZ25transposeCoalescedOptimalPfS_E4tile;
	add.s32 	%r134, %r113, %r112;
	shl.b32 	%r71, %r6, 2;
	neg.s32 	%r133, %r8;
$L__BB4_11:
	.pragma "nounroll";
	mul.wide.s32 	%rd45, %r135, 4096;
	add.s64 	%rd46, %rd5, %rd45;
	ld.shared.f32 	%f10, [%r134];
	st.global.f32 	[%rd46], %f10;
	add.s32 	%r135, %r135, %r6;
	add.s32 	%r134, %r134, %r71;
	add.s32 	%r133, %r133, 1;
	setp.ne.s32 	%p8, %r133, 0;
	@%p8 bra 	$L__BB4_11;
$L__BB4_12:
	ret;

}


// ===== COMPILED SASS (sm_100) =====

	.target	sm_100

	.elftype	@"ET_EXEC"


//--------------------- .note.nv.tkinfo           --------------------------
	.section	.note.nv.tkinfo,"",@"SHT_NOTE"
	.sectionflags	@"SHF_NOTE_NV_TKINFO"
	.tkinfo
        /*0018*/ 	.word	0x00000002
        /*0030*/ 	.string	""
        /*0030*/ 	.string	"ptxas"
        /*0030*/ 	.string	"Cuda compilation tools, release 13.0, V13.0.88"
        /*0030*/ 	.string	"Build cuda_13.0.r13.0/compiler.36424714_0"
        /*0030*/ 	.string	"-arch sm_100 -m 64 "



//--------------------- .note.nv.cuinfo           --------------------------
	.section	.note.nv.cuinfo,"",@"SHT_NOTE"
	.sectionflags	@"SHF_NOTE_NV_CUINFO"
        /*0018*/ 	.short	0x0002
        /*001a*/ 	.short	0x0064
        /*001c*/ 	.short	0x0082
	.zero		2


//--------------------- .nv.info                  --------------------------
	.section	.nv.info,"",@"SHT_CUDA_INFO"
	.align	4


	//----- nvinfo : EIATTR_REGCOUNT
	.align		4
        /*0000*/ 	.byte	0x04, 0x2f
        /*0002*/ 	.short	(.L_1 - .L_0)
	.align		4
.L_0:
        /*0004*/ 	.word	index@(_Z4copyPfS_)
        /*0008*/ 	.word	0x0000001c


	//----- nvinfo : EIATTR_FRAME_SIZE
	.align		4
.L_1:
        /*000c*/ 	.byte	0x04, 0x11
        /*000e*/ 	.short	(.L_3 - .L_2)
	.align		4
.L_2:
        /*0010*/ 	.word	index@($__internal_4_$__cuda_sm20_div_u16)
        /*0014*/ 	.word	0x00000000


	//----- nvinfo : EIATTR_FRAME_SIZE
	.align		4
.L_3:
        /*0018*/ 	.byte	0x04, 0x11
        /*001a*/ 	.short	(.L_5 - .L_4)
	.align		4
.L_4:
        /*001c*/ 	.word	index@(_Z4copyPfS_)
        /*0020*/ 	.word	0x00000000


	//----- nvinfo : EIATTR_REGCOUNT
	.align		4
.L_5:
        /*0024*/ 	.byte	0x04, 0x2f
        /*0026*/ 	.short	(.L_7 - .L_6)
	.align		4
.L_6:
        /*0028*/ 	.word	index@(_Z14transposeNaivePfS_)
        /*002c*/ 	.word	0x00000020


	//----- nvinfo : EIATTR_FRAME_SIZE
	.align		4
.L_7:
        /*0030*/ 	.byte	0x04, 0x11
        /*0032*/ 	.short	(.L_9 - .L_8)
	.align		4
.L_8:
        /*0034*/ 	.word	index@($__internal_3_$__cuda_sm20_div_u16)
        /*0038*/ 	.word	0x00000000


	//----- nvinfo : EIATTR_FRAME_SIZE
	.align		4
.L_9:
        /*003c*/ 	.byte	0x04, 0x11
        /*003e*/ 	.short	(.L_11 - .L_10)
	.align		4
.L_10:
        /*0040*/ 	.word	index@(_Z14transposeNaivePfS_)
        /*0044*/ 	.word	0x00000000


	//----- nvinfo : EIATTR_REGCOUNT
	.align		4
.L_11:
        /*0048*/ 	.byte	0x04, 0x2f
        /*004a*/ 	.short	(.L_13 - .L_12)
	.align		4
.L_12:
        /*004c*/ 	.word	index@(_Z24transposeCoalescedOutputPfS_)
        /*0050*/ 	.word	0x00000020


	//----- nvinfo : EIATTR_FRAME_SIZE
	.align		4
.L_13:
        /*0054*/ 	.byte	0x04, 0x11
        /*0056*/ 	.short	(.L_15 - .L_14)
	.align		4
.L_14:
        /*0058*/ 	.word	index@($__internal_2_$__cuda_sm20_div_u16)
        /*005c*/ 	.word	0x00000000


	//----- nvinfo : EIATTR_FRAME_SIZE
	.align		4
.L_15:
        /*0060*/ 	.byte	0x04, 0x11
        /*0062*/ 	.short	(.L_17 - .L_16)
	.align		4
.L_16:
        /*0064*/ 	.word	index@(_Z24transposeCoalescedOutputPfS_)
        /*0068*/ 	.word	0x00000000


	//----- nvinfo : EIATTR_REGCOUNT
	.align		4
.L_17:
        /*006c*/ 	.byte	0x04, 0x2f
        /*006e*/ 	.short	(.L_19 - .L_18)
	.align		4
.L_18:
        /*0070*/ 	.word	index@(_Z21transposeCoalescedSHMPfS_)
        /*0074*/ 	.word	0x00000028


	//----- nvinfo : EIATTR_FRAME_SIZE
	.align		4
.L_19:
        /*0078*/ 	.byte	0x04, 0x11
        /*007a*/ 	.short	(.L_21 - .L_20)
	.align		4
.L_20:
        /*007c*/ 	.word	index@($__internal_1_$__cuda_sm20_div_u16)
        /*0080*/ 	.word	0x00000000


	//----- nvinfo : EIATTR_FRAME_SIZE
	.align		4
.L_21:
        /*0084*/ 	.byte	0x04, 0x11
        /*0086*/ 	.short	(.L_23 - .L_22)
	.align		4
.L_22:
        /*0088*/ 	.word	index@(_Z21transposeCoalescedSHMPfS_)
        /*008c*/ 	.word	0x00000000


	//----- nvinfo : EIATTR_REGCOUNT
	.align		4
.L_23:
        /*0090*/ 	.byte	0x04, 0x2f
        /*0092*/ 	.short	(.L_25 - .L_24)
	.align		4
.L_24:
        /*0094*/ 	.word	index@(_Z25transposeCoalescedOptimalPfS_)
        /*0098*/ 	.word	0x00000028


	//----- nvinfo : EIATTR_FRAME_SIZE
	.align		4
.L_25:
        /*009c*/ 	.byte	0x04, 0x11
        /*009e*/ 	.short	(.L_27 - .L_26)
	.align		4
.L_26:
        /*00a0*/ 	.word	index@($__internal_0_$__cuda_sm20_div_u16)
        /*00a4*/ 	.word	0x00000000


	//----- nvinfo : EIATTR_FRAME_SIZE
	.align		4
.L_27:
        /*00a8*/ 	.byte	0x04, 0x11
        /*00aa*/ 	.short	(.L_29 - .L_28)
	.align		4
.L_28:
        /*00ac*/ 	.word	index@(_Z25transposeCoalescedOptimalPfS_)
        /*00b0*/ 	.word	0x00000000


	//----- nvinfo : EIATTR_MIN_STACK_SIZE
	.align		4
.L_29:
        /*00b4*/ 	.byte	0x04, 0x12
        /*00b6*/ 	.short	(.L_31 - .L_30)
	.align		4
.L_30:
        /*00b8*/ 	.word	index@(_Z25transposeCoalescedOptimalPfS_)
        /*00bc*/ 	.word	0x00000000


	//----- nvinfo : EIATTR_MIN_STACK_SIZE
	.align		4
.L_31:
        /*00c0*/ 	.byte	0x04, 0x12
        /*00c2*/ 	.short	(.L_33 - .L_32)
	.align		4
.L_32:
        /*00c4*/ 	.word	index@(_Z21transposeCoalescedSHMPfS_)
        /*00c8*/ 	.word	0x00000000


	//----- nvinfo : EIATTR_MIN_STACK_SIZE
	.align		4
.L_33:
        /*00cc*/ 	.byte	0x04, 0x12
        /*00ce*/ 	.short	(.L_35 - .L_34)
	.align		4
.L_34:
        /*00d0*/ 	.word	index@(_Z24transposeCoalescedOutputPfS_)
        /*00d4*/ 	.word	0x00000000


	//----- nvinfo : EIATTR_MIN_STACK_SIZE
	.align		4
.L_35:
        /*00d8*/ 	.byte	0x04, 0x12
        /*00da*/ 	.short	(.L_37 - .L_36)
	.align		4
.L_36:
        /*00dc*/ 	.word	index@(_Z14transposeNaivePfS_)
        /*00e0*/ 	.word	0x00000000


	//----- nvinfo : EIATTR_MIN_STACK_SIZE
	.align		4
.L_37:
        /*00e4*/ 	.byte	0x04, 0x12
        /*00e6*/ 	.short	(.L_39 - .L_38)
	.align		4
.L_38:
        /*00e8*/ 	.word	index@(_Z4copyPfS_)
        /*00ec*/ 	.word	0x00000000
.L_39:


//--------------------- .nv.compat                --------------------------
	.section	.nv.compat,"",@"SHT_CUDA_COMPAT_INFO"
	.align	4
        /*0000*/ 	.byte	0x02, 0x09, 0x00, 0x00, 0x02, 0x02, 0x01, 0x00, 0x02, 0x05, 0x05, 0x00, 0x03, 0x07, 0x01, 0x01
        /*0010*/ 	.byte	0x02, 0x03, 0x00, 0x00, 0x02, 0x06, 0x01, 0x00, 0x04, 0x0b, 0x08, 0x00, 0x01, 0x00, 0x00, 0x00
        /*0020*/ 	.byte	0x00, 0x00, 0x00, 0x00


//--------------------- .nv.info._Z25transposeCoalescedOptimalPfS_ --------------------------
	.section	.nv.info._Z25transposeCoalescedOptimalPfS_,"",@"SHT_CUDA_INFO"
	.sectionflags	@""
	.align	4


	//----- nvinfo : EIATTR_CUDA_API_VERSION
	.align		4
        /*0000*/ 	.byte	0x04, 0x37
        /*0002*/ 	.short	(.L_41 - .L_40)
.L_40:
        /*0004*/ 	.word	0x00000082


	//----- nvinfo : EIATTR_KPARAM_INFO
	.align		4
.L_41:
        /*0008*/ 	.byte	0x04, 0x17
        /*000a*/ 	.short	(.L_43 - .L_42)
.L_42:
        /*000c*/ 	.word	0x00000000
        /*0010*/ 	.short	0x0001
        /*0012*/ 	.short	0x0008
        /*0014*/ 	.byte	0x00, 0xf5, 0x21, 0x00


	//----- nvinfo : EIATTR_KPARAM_INFO
	.align		4
.L_43:
        /*0018*/ 	.byte	0x04, 0x17
        /*001a*/ 	.short	(.L_45 - .L_44)
.L_44:
        /*001c*/ 	.word	0x00000000
        /*0020*/ 	.short	0x0000
        /*0022*/ 	.short	0x0000
        /*0024*/ 	.byte	0x00, 0xf5, 0x21, 0x00


	//----- nvinfo : EIATTR_SPARSE_MMA_MASK
	.align		4
.L_45:
        /*0028*/ 	.byte	0x03, 0x50
        /*002a*/ 	.short	0x0000


	//----- nvinfo : EIATTR_MAXREG_COUNT
	.align		4
        /*002c*/ 	.byte	0x03, 0x1b
        /*002e*/ 	.short	0x00ff


	//----- nvinfo : EIATTR_NUM_BARRIERS
	.align		4
        /*0030*/ 	.byte	0x02, 0x4c
        /*0032*/ 	.byte	0x01
	.zero		1


	//----- nvinfo : EIATTR_MERCURY_ISA_VERSION
	.align		4
        /*0034*/ 	.byte	0x03, 0x5f
        /*0036*/ 	.short	0x0101


	//----- nvinfo : EIATTR_VRC_CTA_INIT_COUNT
	.align		4
        /*0038*/ 	.byte	0x02, 0x4a
	.zero		1
	.zero		1


	//----- nvinfo : EIATTR_EXIT_INSTR_OFFSETS
	.align		4
        /*003c*/ 	.byte	0x04, 0x1c
        /*003e*/ 	.short	(.L_47 - .L_46)


	//   ....[0]....
.L_46:
        /*0040*/ 	.word	0x00002100


	//   ....[1]....
        /*0044*/ 	.word	0x00002240


	//----- nvinfo : EIATTR_CRS_STACK_SIZE
	.align		4
.L_47:
        /*0048*/ 	.byte	0x04, 0x1e
        /*004a*/ 	.short	(.L_49 - .L_48)
.L_48:
        /*004c*/ 	.word	0x00000000


	//----- nvinfo : EIATTR_CBANK_PARAM_SIZE
	.align		4
.L_49:
        /*0050*/ 	.byte	0x03, 0x19
        /*0052*/ 	.short	0x0010


	//----- nvinfo : EIATTR_PARAM_CBANK
	.align		4
        /*0054*/ 	.byte	0x04, 0x0a
        /*0056*/ 	.short	(.L_51 - .L_50)
	.align		4
.L_50:
        /*0058*/ 	.word	index@(.nv.constant0._Z25transposeCoalescedOptimalPfS_)
        /*005c*/ 	.short	0x0380
        /*005e*/ 	.short	0x0010


	//----- nvinfo : EIATTR_SW_WAR
	.align		4
.L_51:
        /*0060*/ 	.byte	0x04, 0x36
        /*0062*/ 	.short	(.L_53 - .L_52)
.L_52:
        /*0064*/ 	.word	0x00000008
.L_53:


//--------------------- .nv.info._Z21transposeCoalescedSHMPfS_ --------------------------
	.section	.nv.info._Z21transposeCoalescedSHMPfS_,"",@"SHT_CUDA_INFO"
	.sectionflags	@""
	.align	4


	//----- nvinfo : EIATTR_CUDA_API_VERSION
	.align		4
        /*0000*/ 	.byte	0x04, 0x37
        /*0002*/ 	.short	(.L_55 - .L_54)
.L_54:
        /*0004*/ 	.word	0x00000082


	//----- nvinfo : EIATTR_KPARAM_INFO
	.align		4
.L_55:
        /*0008*/ 	.byte	0x04, 0x17
        /*000a*/ 	.short	(.L_57 - .L_56)
.L_56:
        /*000c*/ 	.word	0x00000000
        /*0010*/ 	.short	0x0001
        /*0012*/ 	.short	0x0008
        /*0014*/ 	.byte	0x00, 0xf5, 0x21, 0x00


	//----- nvinfo : EIATTR_KPARAM_INFO
	.align		4
.L_57:
        /*0018*/ 	.byte	0x04, 0x17
        /*001a*/ 	.short	(.L_59 - .L_58)
.L_58:
        /*001c*/ 	.word	0x00000000
        /*0020*/ 	.short	0x0000
        /*0022*/ 	.short	0x0000
        /*0024*/ 	.byte	0x00, 0xf5, 0x21, 0x00


	//----- nvinfo : EIATTR_SPARSE_MMA_MASK
	.align		4
.L_59:
        /*0028*/ 	.byte	0x03, 0x50
        /*002a*/ 	.short	0x0000


	//----- nvinfo : EIATTR_MAXREG_COUNT
	.align		4
        /*002c*/ 	.byte	0x03, 0x1b
        /*002e*/ 	.short	0x00ff


	//----- nvinfo : EIATTR_NUM_BARRIERS
	.align		4
        /*0030*/ 	.byte	0x02, 0x4c
        /*0032*/ 	.byte	0x01
	.zero		1


	//----- nvinfo : EIATTR_MERCURY_ISA_VERSION
	.align		4
        /*0034*/ 	.byte	0x03, 0x5f
        /*0036*/ 	.short	0x0101


	//----- nvinfo : EIATTR_VRC_CTA_INIT_COUNT
	.align		4
        /*0038*/ 	.byte	0x02, 0x4a
	.zero		1
	.zero		1


	//----- nvinfo : EIATTR_EXIT_INSTR_OFFSETS
	.align		4
        /*003c*/ 	.byte	0x04, 0x1c
        /*003e*/ 	.short	(.L_61 - .L_60)


	//   ....[0]....
.L_60:
        /*0040*/ 	.word	0x00002100


	//   ....[1]....
        /*0044*/ 	.word	0x00002240


	//----- nvinfo : EIATTR_CRS_STACK_SIZE
	.align		4
.L_61:
        /*0048*/ 	.byte	0x04, 0x1e
        /*004a*/ 	.short	(.L_63 - .L_62)
.L_62:
        /*004c*/ 	.word	0x00000000


	//----- nvinfo : EIATTR_CBANK_PARAM_SIZE
	.align		4
.L_63:
        /*0050*/ 	.byte	0x03, 0x19
        /*0052*/ 	.short	0x0010


	//----- nvinfo : EIATTR_PARAM_CBANK
	.align		4
        /*0054*/ 	.byte	0x04, 0x0a
        /*0056*/ 	.short	(.L_65 - .L_64)
	.align		4
.L_64:
        /*0058*/ 	.word	index@(.nv.constant0._Z21transposeCoalescedSHMPfS_)
        /*005c*/ 	.short	0x0380
        /*005e*/ 	.short	0x0010


	//----- nvinfo : EIATTR_SW_WAR
	.align		4
.L_65:
        /*0060*/ 	.byte	0x04, 0x36
        /*0062*/ 	.short	(.L_67 - .L_66)
.L_66:
        /*0064*/ 	.word	0x00000008
.L_67:


//--------------------- .nv.info._Z24transposeCoalescedOutputPfS_ --------------------------
	.section	.nv.info._Z24transposeCoalescedOutputPfS_,"",@"SHT_CUDA_INFO"
	.sectionflags	@""
	.align	4


	//----- nvinfo : EIATTR_CUDA_API_VERSION
	.align		4
        /*0000*/ 	.byte	0x04, 0x37
        /*0002*/ 	.short	(.L_69 - .L_68)
.L_68:
        /*0004*/ 	.word	0x00000082


	//----- nvinfo : EIATTR_KPARAM_INFO
	.align		4
.L_69:
        /*0008*/ 	.byte	0x04, 0x17
        /*000a*/ 	.short	(.L_71 - .L_70)
.L_70:
        /*000c*/ 	.word	0x00000000
        /*0010*/ 	.short	0x0001
        /*0012*/ 	.short	0x0008
        /*0014*/ 	.byte	0x00, 0xf5, 0x21, 0x00


	//----- nvinfo : EIATTR_KPARAM_INFO
	.align		4
.L_71:
        /*0018*/ 	.byte	0x04, 0x17
        /*001a*/ 	.short	(.L_73 - .L_72)
.L_72:
        /*001c*/ 	.word	0x00000000
        /*0020*/ 	.short	0x0000
        /*0022*/ 	.short	0x0000
        /*0024*/ 	.byte	0x00, 0xf5, 0x21, 0x00


	//----- nvinfo : EIATTR_SPARSE_MMA_MASK
	.align		4
.L_73:
        /*0028*/ 	.byte	0x03, 0x50
        /*002a*/ 	.short	0x0000


	//----- nvinfo : EIATTR_MAXREG_COUNT
	.align		4
        /*002c*/ 	.byte	0x03, 0x1b
        /*002e*/ 	.short	0x00ff


	//----- nvinfo : EIATTR_MERCURY_ISA_VERSION
	.align		4
        /*0030*/ 	.byte	0x03, 0x5f
        /*0032*/ 	.short	0x0101


	//----- nvinfo : EIATTR_VRC_CTA_INIT_COUNT
	.align		4
        /*0034*/ 	.byte	0x02, 0x4a
	.zero		1
	.zero		1


	//----- nvinfo : EIATTR_EXIT_INSTR_OFFSETS
	.align		4
        /*0038*/ 	.byte	0x04, 0x1c
        /*003a*/ 	.short	(.L_75 - .L_74)


	//   ....[0]....
.L_74:
        /*003c*/ 	.word	0x00000550


	//   ....[1]....
        /*0040*/ 	.word	0x000006c0


	//----- nvinfo : EIATTR_CRS_STACK_SIZE
	.align		4
.L_75:
        /*0044*/ 	.byte	0x04, 0x1e
        /*0046*/ 	.short	(.L_77 - .L_76)
.L_76:
        /*0048*/ 	.word	0x00000000


	//----- nvinfo : EIATTR_CBANK_PARAM_SIZE
	.align		4
.L_77:
        /*004c*/ 	.byte	0x03, 0x19
        /*004e*/ 	.short	0x0010


	//----- nvinfo : EIATTR_PARAM_CBANK
	.align		4
        /*0050*/ 	.byte	0x04, 0x0a
        /*0052*/ 	.short	(.L_79 - .L_78)
	.align		4
.L_78:
        /*0054*/ 	.word	index@(.nv.constant0._Z24transposeCoalescedOutputPfS_)
        /*0058*/ 	.short	0x0380
        /*005a*/ 	.short	0x0010


	//----- nvinfo : EIATTR_SW_WAR
	.align		4
.L_79:
        /*005c*/ 	.byte	0x04, 0x36
        /*005e*/ 	.short	(.L_81 - .L_80)
.L_80:
        /*0060*/ 	.word	0x00000008
.L_81:


//--------------------- .nv.info._Z14transposeNaivePfS_ --------------------------
	.section	.nv.info._Z14transposeNaivePfS_,"",@"SHT_CUDA_INFO"
	.sectionflags	@""
	.align	4


	//----- nvinfo : EIATTR_CUDA_API_VERSION
	.align		4
        /*0000*/ 	.byte	0x04, 0x37
        /*0002*/ 	.short	(.L_83 - .L_82)
.L_82:
        /*0004*/ 	.word	0x00000082


	//----- nvinfo : EIATTR_KPARAM_INFO
	.align		4
.L_83:
        /*0008*/ 	.byte	0x04, 0x17
        /*000a*/ 	.short	(.L_85 - .L_84)
.L_84:
        /*000c*/ 	.word	0x00000000
        /*0010*/ 	.short	0x0001
        /*0012*/ 	.short	0x0008
        /*0014*/ 	.byte	0x00, 0xf5, 0x21, 0x00


	//----- nvinfo : EIATTR_KPARAM_INFO
	.align		4
.L_85:
        /*0018*/ 	.byte	0x04, 0x17
        /*001a*/ 	.short	(.L_87 - .L_86)
.L_86:
        /*001c*/ 	.word	0x00000000
        /*0020*/ 	.short	0x0000
        /*0022*/ 	.short	0x0000
        /*0024*/ 	.byte	0x00, 0xf5, 0x21, 0x00


	//----- nvinfo : EIATTR_SPARSE_MMA_MASK
	.align		4
.L_87:
        /*0028*/ 	.byte	0x03, 0x50
        /*002a*/ 	.short	0x0000


	//----- nvinfo : EIATTR_MAXREG_COUNT
	.align		4
        /*002c*/ 	.byte	0x03, 0x1b
        /*002e*/ 	.short	0x00ff


	//----- nvinfo : EIATTR_MERCURY_ISA_VERSION
	.align		4
        /*0030*/ 	.byte	0x03, 0x5f
        /*0032*/ 	.short	0x0101


	//----- nvinfo : EIATTR_VRC_CTA_INIT_COUNT
	.align		4
        /*0034*/ 	.byte	0x02, 0x4a
	.zero		1
	.zero		1


	//----- nvinfo : EIATTR_EXIT_INSTR_OFFSETS
	.align		4
        /*0038*/ 	.byte	0x04, 0x1c
        /*003a*/ 	.short	(.L_89 - .L_88)


	//   ....[0]....
.L_88:
        /*003c*/ 	.word	0x00000550


	//   ....[1]....
        /*0040*/ 	.word	0x000006d0


	//----- nvinfo : EIATTR_CRS_STACK_SIZE
	.align		4
.L_89:
        /*0044*/ 	.byte	0x04, 0x1e
        /*0046*/ 	.short	(.L_91 - .L_90)
.L_90:
        /*0048*/ 	.word	0x00000000


	//----- nvinfo : EIATTR_CBANK_PARAM_SIZE
	.align		4
.L_91:
        /*004c*/ 	.byte	0x03, 0x19
        /*004e*/ 	.short	0x0010


	//----- nvinfo : EIATTR_PARAM_CBANK
	.align		4
        /*0050*/ 	.byte	0x04, 0x0a
        /*0052*/ 	.short	(.L_93 - .L_92)
	.align		4
.L_92:
        /*0054*/ 	.word	index@(.nv.constant0._Z14transposeNaivePfS_)
        /*0058*/ 	.short	0x0380
        /*005a*/ 	.short	0x0010


	//----- nvinfo : EIATTR_SW_WAR
	.align		4
.L_93:
        /*005c*/ 	.byte	0x04, 0x36
        /*005e*/ 	.short	(.L_95 - .L_94)
.L_94:
        /*0060*/ 	.word	0x00000008
.L_95:


//--------------------- .nv.info._Z4copyPfS_      --------------------------
	.section	.nv.info._Z4copyPfS_,"",@"SHT_CUDA_INFO"
	.sectionflags	@""
	.align	4


	//----- nvinfo : EIATTR_CUDA_API_VERSION
	.align		4
        /*0000*/ 	.byte	0x04, 0x37
        /*0002*/ 	.short	(.L_97 - .L_96)
.L_96:
        /*0004*/ 	.word	0x00000082


	//----- nvinfo : EIATTR_KPARAM_INFO
	.align		4
.L_97:
        /*0008*/ 	.byte	0x04, 0x17
        /*000a*/ 	.short	(.L_99 - .L_98)
.L_98:
        /*000c*/ 	.word	0x00000000
        /*0010*/ 	.short	0x0001
        /*0012*/ 	.short	0x0008
        /*0014*/ 	.byte	0x00, 0xf5, 0x21, 0x00


	//----- nvinfo : EIATTR_KPARAM_INFO
	.align		4
.L_99:
        /*0018*/ 	.byte	0x04, 0x17
        /*001a*/ 	.short	(.L_101 - .L_100)
.L_100:
        /*001c*/ 	.word	0x00000000
        /*0020*/ 	.short	0x0000
        /*0022*/ 	.short	0x0000
        /*0024*/ 	.byte	0x00, 0xf5, 0x21, 0x00


	//----- nvinfo : EIATTR_SPARSE_MMA_MASK
	.align		4
.L_101:
        /*0028*/ 	.byte	0x03, 0x50
        /*002a*/ 	.short	0x0000


	//----- nvinfo : EIATTR_MAXREG_COUNT
	.align		4
        /*002c*/ 	.byte	0x03, 0x1b
        /*002e*/ 	.short	0x00ff


	//----- nvinfo : EIATTR_MERCURY_ISA_VERSION
	.align		4
        /*0030*/ 	.byte	0x03, 0x5f
        /*0032*/ 	.short	0x0101


	//----- nvinfo : EIATTR_VRC_CTA_INIT_COUNT
	.align		4
        /*0034*/ 	.byte	0x02, 0x4a
	.zero		1
	.zero		1


	//----- nvinfo : EIATTR_EXIT_INSTR_OFFSETS
	.align		4
        /*0038*/ 	.byte	0x04, 0x1c
        /*003a*/ 	.short	(.L_103 - .L_102)


	//   ....[0]....
.L_102:
        /*003c*/ 	.word	0x000004b0


	//   ....[1]....
        /*0040*/ 	.word	0x000005c0


	//----- nvinfo : EIATTR_CRS_STACK_SIZE
	.align		4
.L_103:
        /*0044*/ 	.byte	0x04, 0x1e
        /*0046*/ 	.short	(.L_105 - .L_104)
.L_104:
        /*0048*/ 	.word	0x00000000


	//----- nvinfo : EIATTR_CBANK_PARAM_SIZE
	.align		4
.L_105:
        /*004c*/ 	.byte	0x03, 0x19
        /*004e*/ 	.short	0x0010


	//----- nvinfo : EIATTR_PARAM_CBANK
	.align		4
        /*0050*/ 	.byte	0x04, 0x0a
        /*0052*/ 	.short	(.L_107 - .L_106)
	.align		4
.L_106:
        /*0054*/ 	.word	index@(.nv.constant0._Z4copyPfS_)
        /*0058*/ 	.short	0x0380
        /*005a*/ 	.short	0x0010


	//----- nvinfo : EIATTR_SW_WAR
	.align		4
.L_107:
        /*005c*/ 	.byte	0x04, 0x36
        /*005e*/ 	.short	(.L_109 - .L_108)
.L_108:
        /*0060*/ 	.word	0x00000008
.L_109:


//--------------------- .nv.callgraph             --------------------------
	.section	.nv.callgraph,"",@"SHT_CUDA_CALLGRAPH"
	.align	4
	.sectionentsize	8
	.align		4
        /*0000*/ 	.word	0x00000000
	.align		4
        /*0004*/ 	.word	0xffffffff
	.align		4
        /*0008*/ 	.word	0x00000000
	.align		4
        /*000c*/ 	.word	0xfffffffe
	.align		4
        /*0010*/ 	.word	0x00000000
	.align		4
        /*0014*/ 	.word	0xfffffffd
	.align		4
        /*0018*/ 	.word	0x00000000
	.align		4
        /*001c*/ 	.word	0xfffffffc


//--------------------- .text._Z25transposeCoalescedOptimalPfS_ --------------------------
	.section	.text._Z25transposeCoalescedOptimalPfS_,"ax",@progbits
	.align	128
        .global         _Z25transposeCoalescedOptimalPfS_
        .type           _Z25transposeCoalescedOptimalPfS_,@function
        .size           _Z25transposeCoalescedOptimalPfS_,(.L_x_40 - _Z25transposeCoalescedOptimalPfS_)
        .other          _Z25transposeCoalescedOptimalPfS_,@"STO_CUDA_ENTRY STV_DEFAULT"
_Z25transposeCoalescedOptimalPfS_:
.text._Z25transposeCoalescedOptimalPfS_:
[----:B------:R-:W-:Y:S01]  /*0000*/  LDC R1, c[0x0][0x37c] ;  /* 0x0000df00ff017b82 */ /* 0x000fe20000000800 */
[----:B------:R-:W0:Y:S07]  /*0010*/  S2R R0, SR_TID.X ;  /* 0x0000000000007919 */ /* 0x000e2e0000002100 */
[----:B------:R-:W1:Y:S01]  /*0020*/  S2UR UR5, SR_CTAID.X ;  /* 0x00000000000579c3 */ /* 0x000e620000002500 */
[----:B------:R-:W2:Y:S01]  /*0030*/  LDCU UR7, c[0x0][0x360] ;  /* 0x00006c00ff0777ac */ /* 0x000ea20008000800 */
[----:B------:R-:W-:Y:S01]  /*0040*/  MOV R9, 0x110 ;  /* 0x0000011000097802 */ /* 0x000fe20000000f00 */
[----:B------:R-:W3:Y:S05]  /*0050*/  S2R R3, SR_TID.Y ;  /* 0x0000000000037919 */ /* 0x000eea0000002200 */
[----:B------:R-:W4:Y:S08]  /*0060*/  S2UR UR4, SR_CTAID.Y ;  /* 0x00000000000479c3 */ /* 0x000f300000002600 */
[----:B------:R-:W5:Y:S01]  /*0070*/  LDC R2, c[0x0][0x364] ;  /* 0x0000d900ff027b82 */ /* 0x000f620000000800 */
[----:B--2---:R-:W-:-:S04]  /*0080*/  UIADD3 UR6, UPT, UPT, UR7, -0x1, URZ ;  /* 0xffffffff07067890 */ /* 0x004fc8000fffe0ff */
[----:B------:R-:W-:Y:S02]  /*0090*/  ULOP3.LUT UR6, UR6, 0xffff, URZ, 0xc0, !UPT ;  /* 0x0000ffff06067892 */ /* 0x000fe4000f8ec0ff */
[----:B-1----:R-:W-:-:S06]  /*00a0*/  UIMAD UR5, UR7, UR5, URZ ;  /* 0x00000005070572a4 */ /* 0x002fcc000f8e02ff */
[----:B0-----:R-:W-:Y:S01]  /*00b0*/  VIADD R12, R0, UR5 ;  /* 0x00000005000c7c36 */ /* 0x001fe20008000000 */
[----:B----4-:R-:W-:-:S04]  /*00c0*/  UIMAD UR4, UR4, UR7, URZ ;  /* 0x00000007040472a4 */ /* 0x010fc8000f8e02ff */
[----:B------:R-:W-:Y:S02]  /*00d0*/  SHF.R.S32.HI R13, RZ, 0x1f, R12 ;  /* 0x0000001fff0d7819 */ /* 0x000fe4000001140c */
[----:B---3--:R-:W-:Y:S01]  /*00e0*/  VIADD R19, R3, UR4 ;  /* 0x0000000403137c36 */ /* 0x008fe20008000000 */
[----:B-----5:R-:W-:-:S07]  /*00f0*/  LOP3.LUT R4, R2, 0xffff, RZ, 0xc0, !PT ;  /* 0x0000ffff02047812 */ /* 0x020fce00078ec0ff */
[----:B------:R-:W-:Y:S05]  /*0100*/  CALL.REL.NOINC `($__internal_0_$__cuda_sm20_div_u16) ;  /* 0x0000002000507944 */ /* 0x000fea0003c00000 */
[----:B------:R-:W-:Y:S01]  /*0110*/  LOP3.LUT R5, R4, 0xffff, RZ, 0xc0, !PT ;  /* 0x0000ffff04057812 */ /* 0x000fe200078ec0ff */
[----:B------:R-:W0:Y:S01]  /*0120*/  LDCU.64 UR8, c[0x0][0x358] ;  /* 0x00006b00ff0877ac */ /* 0x000e220008000a00 */
[----:B------:R-:W-:Y:S02]  /*0130*/  HFMA2 R21, -RZ, RZ, 0, 0 ;  /* 0x00000000ff157431 */ /* 0x000fe400000001ff */
[C---:B------:R-:W-:Y:S01]  /*0140*/  ISETP.GE.U32.AND P0, PT, R5.reuse, 0x3, PT ;  /* 0x000000030500780c */ /* 0x040fe20003f06070 */
[----:B------:R-:W-:-:S05]  /*0150*/  VIADD R5, R5, 0x1 ;  /* 0x0000000105057836 */ /* 0x000fca0000000000 */
[----:B------:R-:W-:-:S07]  /*0160*/  LOP3.LUT R6, R5, 0x3, RZ, 0xc0, !PT ;  /* 0x0000000305067812 */ /* 0x000fce00078ec0ff */
[----:B------:R-:W-:Y:S05]  /*0170*/  @!P0 BRA `(.L_x_0) ;  /* 0x0000000c00b48947 */ /* 0x000fea0003800000 */
[----:B------:R-:W1:Y:S01]  /*0180*/  S2UR UR7, SR_CgaCtaId ;  /* 0x00000000000779c3 */ /* 0x000e620000008800 */
[----:B------:R-:W-:Y:S01]  /*0190*/  LOP3.LUT R8, R5, 0x1fffc, RZ, 0xc0, !PT ;  /* 0x0001fffc05087812 */ /* 0x000fe200078ec0ff */
[----:B------:R-:W-:Y:S01]  /*01a0*/  UMOV UR6, 0x400 ;  /* 0x0000040000067882 */ /* 0x000fe20000000000 */
[C---:B------:R-:W-:Y:S01]  /*01b0*/  IMAD R11, R3.reuse, 0x21, R0 ;  /* 0x00000021030b7824 */ /* 0x040fe200078e0200 */
[----:B------:R-:W2:Y:S01]  /*01c0*/  LDCU.64 UR10, c[0x0][0x380] ;  /* 0x00007000ff0a77ac */ /* 0x000ea20008000a00 */
[----:B------:R-:W-:Y:S01]  /*01d0*/  IADD3 R7, PT, PT, R3, UR4, R2 ;  /* 0x0000000403077c10 */ /* 0x000fe2000fffe002 */
[----:B------:R-:W-:Y:S02]  /*01e0*/  IMAD.MOV R8, RZ, RZ, -R8 ;  /* 0x000000ffff087224 */ /* 0x000fe400078e0a08 */
[C-C-:B------:R-:W-:Y:S02]  /*01f0*/  IMAD R15, R2.reuse, 0x2, R19.reuse ;  /* 0x00000002020f7824 */ /* 0x140fe400078e0213 */
[----:B------:R-:W-:Y:S01]  /*0200*/  IMAD R27, R2, 0x3, R19 ;  /* 0x00000003021b7824 */ /* 0x000fe200078e0213 */
[----:B------:R-:W-:Y:S01]  /*0210*/  ISETP.GE.AND P0, PT, R8, RZ, PT ;  /* 0x000000ff0800720c */ /* 0x000fe20003f06270 */
[----:B------:R-:W-:Y:S01]  /*0220*/  IMAD.MOV.U32 R21, RZ, RZ, RZ ;  /* 0x000000ffff157224 */ /* 0x000fe200078e00ff */
[----:B-1----:R-:W-:-:S06]  /*0230*/  ULEA UR6, UR7, UR6, 0x18 ;  /* 0x0000000607067291 */ /* 0x002fcc000f8ec0ff */
[----:B------:R-:W-:-:S05]  /*0240*/  LEA R11, R11, UR6, 0x2 ;  /* 0x000000060b0b7c11 */ /* 0x000fca000f8e10ff */
[----:B--2---:R-:W-:Y:S05]  /*0250*/  @P0 BRA `(.L_x_1) ;  /* 0x0000000800fc0947 */ /* 0x004fea0003800000 */
[----:B------:R-:W-:Y:S02]  /*0260*/  IADD3 R9, PT, PT, -R8, RZ, RZ ;  /* 0x000000ff08097210 */ /* 0x000fe40007ffe1ff */
[----:B------:R-:W-:Y:S02]  /*0270*/  PLOP3.LUT P0, PT, PT, PT, PT, 0x80, 0x8 ;  /* 0x000000000008781c */ /* 0x000fe40003f0f070 */
[----:B------:R-:W-:-:S13]  /*0280*/  ISETP.GT.AND P1, PT, R9, 0xc, PT ;  /* 0x0000000c0900780c */ /* 0x000fda0003f24270 */
[----:B------:R-:W-:Y:S05]  /*0290*/  @!P1 BRA `(.L_x_2) ;  /* 0x0000000400e49947 */ /* 0x000fea0003800000 */
[----:B------:R-:W-:Y:S01]  /*02a0*/  PLOP3.LUT P0, PT, PT, PT, PT, 0x8, 0x80 ;  /* 0x000000000080781c */ /* 0x000fe20003f0e170 */
[----:B------:R-:W1:-:S12]  /*02b0*/  LDCU.64 UR6, c[0x0][0x380] ;  /* 0x00007000ff0677ac */ /* 0x000e580008000a00 */
.L_x_3:
[----:B------:R-:W-:-:S04]  /*02c0*/  IMAD.WIDE.U32 R24, R19, 0x400, R12 ;  /* 0x0000040013187825 */ /* 0x000fc800078e000c */
[----:B--2---:R-:W-:Y:S01]  /*02d0*/  IMAD.WIDE.U32 R16, R15, 0x400, R12 ;  /* 0x000004000f107825 */ /* 0x004fe200078e000c */
[----:B-1----:R-:W-:-:S03]  /*02e0*/  LEA R32, P2, R24, UR6, 0x2 ;  /* 0x0000000618207c11 */ /* 0x002fc6000f8410ff */
[----:B------:R-:W-:Y:S01]  /*02f0*/  IMAD.WIDE.U32 R22, R7, 0x400, R12 ;  /* 0x0000040007167825 */ /* 0x000fe200078e000c */
[----:B------:R-:W-:Y:S02]  /*0300*/  LEA.HI.X R33, R24, UR7, R25, 0x2, P2 ;  /* 0x0000000718217c11 */ /* 0x000fe400090f1419 */
[----:B------:R-:W-:Y:S02]  /*0310*/  LEA R28, P2, R16, UR6, 0x2 ;  /* 0x00000006101c7c11 */ /* 0x000fe4000f8410ff */
[----:B------:R-:W-:Y:S01]  /*0320*/  LEA R30, P1, R22, UR6, 0x2 ;  /* 0x00000006161e7c11 */ /* 0x000fe2000f8210ff */
[----:B0-----:R0:W2:Y:S01]  /*0330*/  LDG.E R10, desc[UR8][R32.64] ;  /* 0x00000008200a7981 */ /* 0x0010a2000c1e1900 */
[----:B------:R-:W-:Y:S01]  /*0340*/  LEA.HI.X R29, R16, UR7, R17, 0x2, P2 ;  /* 0x00000007101d7c11 */ /* 0x000fe200090f1411 */
[----:B------:R-:W-:Y:S01]  /*0350*/  IMAD.WIDE.U32 R16, R27, 0x400, R12 ;  /* 0x000004001b107825 */ /* 0x000fe200078e000c */
[----:B------:R-:W-:-:S03]  /*0360*/  LEA.HI.X R31, R22, UR7, R23, 0x2, P1 ;  /* 0x00000007161f7c11 */ /* 0x000fc600088f1417 */
[----:B------:R1:W3:Y:S01]  /*0370*/  LDG.E R24, desc[UR8][R28.64] ;  /* 0x000000081c187981 */ /* 0x0002e2000c1e1900 */
[----:B------:R-:W-:Y:S01]  /*0380*/  LEA R34, P1, R16, UR6, 0x2 ;  /* 0x0000000610227c11 */ /* 0x000fe2000f8210ff */
[C---:B------:R-:W-:Y:S02]  /*0390*/  IMAD R25, R2.reuse, 0x4, R19 ;  /* 0x0000000402197824 */ /* 0x040fe400078e0213 */
[----:B------:R4:W5:Y:S01]  /*03a0*/  LDG.E R9, desc[UR8][R30.64] ;  /* 0x000000081e097981 */ /* 0x000962000c1e1900 */
[----:B------:R-:W-:Y:S01]  /*03b0*/  IMAD R23, R2, 0x4, R7 ;  /* 0x0000000402177824 */ /* 0x000fe200078e0207 */
[----:B------:R-:W-:Y:S01]  /*03c0*/  LEA.HI.X R35, R16, UR7, R17, 0x2, P1 ;  /* 0x0000000710237c11 */ /* 0x000fe200088f1411 */
[----:B------:R-:W-:-:S04]  /*03d0*/  IMAD.WIDE.U32 R18, R25, 0x400, R12 ;  /* 0x0000040019127825 */ /* 0x000fc800078e000c */
[----:B------:R-:W-:Y:S01]  /*03e0*/  IMAD.WIDE.U32 R16, R23, 0x400, R12 ;  /* 0x0000040017107825 */ /* 0x000fe200078e000c */
[----:B------:R-:W3:Y:S01]  /*03f0*/  LDG.E R20, desc[UR8][R34.64] ;  /* 0x0000000822147981 */ /* 0x000ee2000c1e1900 */
[----:B0-----:R-:W-:Y:S02]  /*0400*/  LEA R32, P1, R18, UR6, 0x2 ;  /* 0x0000000612207c11 */ /* 0x001fe4000f8210ff */
[----:B-1----:R-:W-:Y:S01]  /*0410*/  IMAD R29, R2, 0x4, R15 ;  /* 0x00000004021d7824 */ /* 0x002fe200078e020f */
[----:B----4-:R-:W-:Y:S02]  /*0420*/  LEA R30, P2, R16, UR6, 0x2 ;  /* 0x00000006101e7c11 */ /* 0x010fe4000f8410ff */
[----:B------:R-:W-:Y:S01]  /*0430*/  LEA.HI.X R33, R18, UR7, R19, 0x2, P1 ;  /* 0x0000000712217c11 */ /* 0x000fe200088f1413 */
[----:B------:R-:W-:Y:S01]  /*0440*/  IMAD.WIDE.U32 R14, R29, 0x400, R12 ;  /* 0x000004001d0e7825 */ /* 0x000fe200078e000c */
[----:B------:R-:W-:-:S03]  /*0450*/  LEA.HI.X R31, R16, UR7, R17, 0x2, P2 ;  /* 0x00000007101f7c11 */ /* 0x000fc600090f1411 */
[----:B------:R-:W4:Y:S01]  /*0460*/  LDG.E R7, desc[UR8][R32.64] ;  /* 0x0000000820077981 */ /* 0x000f22000c1e1900 */
[----:B------:R-:W-:-:S03]  /*0470*/  LEA R16, P1, R14, UR6, 0x2 ;  /* 0x000000060e107c11 */ /* 0x000fc6000f8210ff */
[----:B------:R-:W4:Y:S01]  /*0480*/  LDG.E R22, desc[UR8][R30.64] ;  /* 0x000000081e167981 */ /* 0x000f22000c1e1900 */
[----:B------:R-:W-:-:S05]  /*0490*/  LEA.HI.X R17, R14, UR7, R15, 0x2, P1 ;  /* 0x000000070e117c11 */ /* 0x000fca00088f140f */
[----:B------:R-:W4:Y:S01]  /*04a0*/  LDG.E R16, desc[UR8][R16.64] ;  /* 0x0000000810107981 */ /* 0x000f22000c1e1900 */
[----:B------:R-:W-:-:S05]  /*04b0*/  LEA R27, R2, R27, 0x2 ;  /* 0x0000001b021b7211 */ /* 0x000fca00078e10ff */
[----:B------:R-:W-:-:S04]  /*04c0*/  IMAD.WIDE.U32 R14, R27, 0x400, R12 ;  /* 0x000004001b0e7825 */ /* 0x000fc800078e000c */
[----:B------:R-:W-:Y:S01]  /*04d0*/  IMAD R25, R2, 0x4, R25 ;  /* 0x0000000402197824 */ /* 0x000fe200078e0219 */
[----:B------:R-:W-:-:S04]  /*04e0*/  LEA R18, P1, R14, UR6, 0x2 ;  /* 0x000000060e127c11 */ /* 0x000fc8000f8210ff */
[----:B------:R-:W-:Y:S01]  /*04f0*/  LEA.HI.X R19, R14, UR7, R15, 0x2, P1 ;  /* 0x000000070e137c11 */ /* 0x000fe200088f140f */
[----:B------:R-:W-:-:S04]  /*0500*/  IMAD.WIDE.U32 R14, R25, 0x400, R12 ;  /* 0x00000400190e7825 */ /* 0x000fc800078e000c */
[----:B------:R0:W4:Y:S01]  /*0510*/  LDG.E R26, desc[UR8][R18.64] ;  /* 0x00000008121a7981 */ /* 0x000122000c1e1900 */
[----:B------:R-:W-:Y:S01]  /*0520*/  IMAD R23, R2, 0x4, R23 ;  /* 0x0000000402177824 */ /* 0x000fe200078e0217 */
[----:B0-----:R-:W-:-:S04]  /*0530*/  LEA R18, P1, R14, UR6, 0x2 ;  /* 0x000000060e127c11 */ /* 0x001fc8000f8210ff */
[----:B------:R-:W-:Y:S01]  /*0540*/  LEA.HI.X R19, R14, UR7, R15, 0x2, P1 ;  /* 0x000000070e137c11 */ /* 0x000fe200088f140f */
[----:B------:R-:W-:-:S04]  /*0550*/  IMAD.WIDE.U32 R14, R23, 0x400, R12 ;  /* 0x00000400170e7825 */ /* 0x000fc800078e000c */
[----:B------:R-:W-:Y:S01]  /*0560*/  IMAD R17, R2, 0x4, R29 ;  /* 0x0000000402117824 */ /* 0x000fe200078e021d */
[----:B------:R-:W-:Y:S01]  /*0570*/  LEA R28, P1, R14, UR6, 0x2 ;  /* 0x000000060e1c7c11 */ /* 0x000fe2000f8210ff */
[C-C-:B------:R-:W-:Y:S01]  /*0580*/  IMAD R30, R2.reuse, 0x84, R11.reuse ;  /* 0x00000084021e7824 */ /* 0x140fe200078e020b */
[C---:B------:R-:W-:Y:S01]  /*0590*/  LEA R27, R2.reuse, R27, 0x2 ;  /* 0x0000001b021b7211 */ /* 0x040fe200078e10ff */
[----:B------:R-:W-:Y:S01]  /*05a0*/  IMAD R31, R2, 0x108, R11 ;  /* 0x00000108021f7824 */ /* 0x000fe200078e020b */
[----:B------:R-:W-:Y:S01]  /*05b0*/  LEA.HI.X R29, R14, UR7, R15, 0x2, P1 ;  /* 0x000000070e1d7c11 */ /* 0x000fe200088f140f */
[----:B------:R-:W-:Y:S01]  /*05c0*/  IMAD.WIDE.U32 R14, R17, 0x400, R12 ;  /* 0x00000400110e7825 */ /* 0x000fe200078e000c */
[----:B------:R0:W4:Y:S03]  /*05d0*/  LDG.E R18, desc[UR8][R18.64] ;  /* 0x0000000812127981 */ /* 0x000126000c1e1900 */
[C---:B------:R-:W-:Y:S01]  /*05e0*/  IMAD R33, R2.reuse, 0x18c, R11 ;  /* 0x0000018c02217824 */ /* 0x040fe200078e020b */
[----:B------:R1:W4:Y:S01]  /*05f0*/  LDG.E R28, desc[UR8][R28.64] ;  /* 0x000000081c1c7981 */ /* 0x000322000c1e1900 */
[----:B0-----:R-:W-:-:S02]  /*0600*/  IMAD R19, R2, 0x4, R25 ;  /* 0x0000000402137824 */ /* 0x001fc400078e0219 */
[----:B-1----:R-:W-:Y:S01]  /*0610*/  IMAD R29, R2, 0x4, R17 ;  /* 0x00000004021d7824 */ /* 0x002fe200078e0211 */
[----:B--2---:R0:W-:Y:S04]  /*0620*/  STS [R11], R10 ;  /* 0x0000000a0b007388 */ /* 0x0041e80000000800 */
[----:B-----5:R1:W-:Y:S01]  /*0630*/  STS [R30], R9 ;  /* 0x000000091e007388 */ /* 0x0203e20000000800 */
[----:B0-----:R-:W-:-:S03]  /*0640*/  LEA R10, P1, R14, UR6, 0x2 ;  /* 0x000000060e0a7c11 */ /* 0x001fc6000f8210ff */
[----:B---3--:R0:W-:Y:S01]  /*0650*/  STS [R31], R24 ;  /* 0x000000181f007388 */ /* 0x0081e20000000800 */
[----:B-1----:R-:W-:Y:S01]  /*0660*/  IMAD R9, R2, 0x210, R11 ;  /* 0x0000021002097824 */ /* 0x002fe200078e020b */
[----:B------:R-:W-:Y:S01]  /*0670*/  LEA.HI.X R11, R14, UR7, R15, 0x2, P1 ;  /* 0x000000070e0b7c11 */ /* 0x000fe200088f140f */
[--C-:B0-----:R-:W-:Y:S01]  /*0680*/  IMAD.WIDE.U32 R24, R27, 0x400, R12.reuse ;  /* 0x000004001b187825 */ /* 0x101fe200078e000c */
[----:B------:R0:W-:Y:S03]  /*0690*/  STS [R33], R20 ;  /* 0x0000001421007388 */ /* 0x0001e60000000800 */
[----:B------:R-:W-:Y:S01]  /*06a0*/  IMAD.WIDE.U32 R14, R19, 0x400, R12 ;  /* 0x00000400130e7825 */ /* 0x000fe200078e000c */
[----:B------:R-:W-:-:S04]  /*06b0*/  LEA R30, P1, R24, UR6, 0x2 ;  /* 0x00000006181e7c11 */ /* 0x000fc8000f8210ff */
[----:B------:R-:W-:Y:S01]  /*06c0*/  LEA.HI.X R31, R24, UR7, R25, 0x2, P1 ;  /* 0x00000007181f7c11 */ /* 0x000fe200088f1419 */
[----:B0-----:R0:W2:Y:S01]  /*06d0*/  LDG.E R20, desc[UR8][R10.64] ;  /* 0x000000080a147981 */ /* 0x0010a2000c1e1900 */
[C---:B------:R-:W-:Y:S02]  /*06e0*/  IMAD R25, R2.reuse, 0x4, R23 ;  /* 0x0000000402197824 */ /* 0x040fe400078e0217 */
[C-C-:B------:R-:W-:Y:S01]  /*06f0*/  IMAD R35, R2.reuse, 0x84, R9.reuse ;  /* 0x0000008402237824 */ /* 0x140fe200078e0209 */
[----:B----4-:R1:W-:Y:S01]  /*0700*/  STS [R9], R7 ;  /* 0x0000000709007388 */ /* 0x0103e20000000800 */
[C---:B------:R-:W-:Y:S01]  /*0710*/  IMAD R33, R2.reuse, 0x108, R9 ;  /* 0x0000010802217824 */ /* 0x040fe200078e0209 */
[----:B------:R-:W-:Y:S02]  /*0720*/  LEA R27, R2, R27, 0x2 ;  /* 0x0000001b021b7211 */ /* 0x000fe400078e10ff */
[----:B------:R-:W3:Y:S01]  /*0730*/  LDG.E R30, desc[UR8][R30.64] ;  /* 0x000000081e1e7981 */ /* 0x000ee2000c1e1900 */
[----:B0-----:R-:W-:-:S04]  /*0740*/  LEA R10, P2, R14, UR6, 0x2 ;  /* 0x000000060e0a7c11 */ /* 0x001fc8000f8410ff */
[----:B------:R-:W-:Y:S01]  /*0750*/  LEA.HI.X R11, R14, UR7, R15, 0x2, P2 ;  /* 0x000000070e0b7c11 */ /* 0x000fe200090f140f */
[----:B------:R-:W-:Y:S01]  /*0760*/  IMAD.WIDE.U32 R14, R25, 0x400, R12 ;  /* 0x00000400190e7825 */ /* 0x000fe200078e000c */
[----:B------:R0:W-:Y:S04]  /*0770*/  STS [R35], R22 ;  /* 0x0000001623007388 */ /* 0x0001e80000000800 */
[----:B-1----:R1:W4:Y:S01]  /*0780*/  LDG.E R7, desc[UR8][R10.64] ;  /* 0x000000080a077981 */ /* 0x002322000c1e1900 */
[----:B0-----:R-:W-:-:S04]  /*0790*/  LEA R22, P1, R14, UR6, 0x2 ;  /* 0x000000060e167c11 */ /* 0x001fc8000f8210ff */
[----:B------:R-:W-:Y:S01]  /*07a0*/  LEA.HI.X R23, R14, UR7, R15, 0x2, P1 ;  /* 0x000000070e177c11 */ /* 0x000fe200088f140f */
[--C-:B------:R-:W-:Y:S01]  /*07b0*/  IMAD.WIDE.U32 R14, R29, 0x400, R12.reuse ;  /* 0x000004001d0e7825 */ /* 0x100fe200078e000c */
[----:B------:R0:W-:Y:S04]  /*07c0*/  STS [R33], R16 ;  /* 0x0000001021007388 */ /* 0x0001e80000000800 */
[----:B------:R5:W4:Y:S01]  /*07d0*/  LDG.E R22, desc[UR8][R22.64] ;  /* 0x0000000816167981 */ /* 0x000b22000c1e1900 */
[----:B0-----:R-:W-:Y:S01]  /*07e0*/  LEA R16, P1, R14, UR6, 0x2 ;  /* 0x000000060e107c11 */ /* 0x001fe2000f8210ff */
[----:B------:R-:W-:-:S03]  /*07f0*/  IMAD.WIDE.U32 R32, R27, 0x400, R12 ;  /* 0x000004001b207825 */ /* 0x000fc600078e000c */
[----:B------:R-:W-:Y:S02]  /*0800*/  LEA.HI.X R17, R14, UR7, R15, 0x2, P1 ;  /* 0x000000070e117c11 */ /* 0x000fe400088f140f */
[----:B-1----:R-:W-:-:S03]  /*0810*/  LEA R10, P1, R32, UR6, 0x2 ;  /* 0x00000006200a7c11 */ /* 0x002fc6000f8210ff */
[----:B------:R0:W4:Y:S01]  /*0820*/  LDG.E R16, desc[UR8][R16.64] ;  /* 0x0000000810107981 */ /* 0x000122000c1e1900 */
[----:B------:R-:W-:-:S05]  /*0830*/  LEA.HI.X R11, R32, UR7, R33, 0x2, P1 ;  /* 0x00000007200b7c11 */ /* 0x000fca00088f1421 */
[----:B------:R1:W4:Y:S01]  /*0840*/  LDG.E R10, desc[UR8][R10.64] ;  /* 0x000000080a0a7981 */ /* 0x000322000c1e1900 */
[C-C-:B------:R-:W-:Y:S02]  /*0850*/  IMAD R15, R2.reuse, 0x210, R9.reuse ;  /* 0x00000210020f7824 */ /* 0x140fe400078e0209 */
[C---:B------:R-:W-:Y:S02]  /*0860*/  IMAD R35, R2.reuse, 0x18c, R9 ;  /* 0x0000018c02237824 */ /* 0x040fe400078e0209 */
[C-C-:B------:R-:W-:Y:S02]  /*0870*/  IMAD R31, R2.reuse, 0x84, R15.reuse ;  /* 0x00000084021f7824 */ /* 0x140fe400078e020f */
[C-C-:B------:R-:W-:Y:S02]  /*0880*/  IMAD R9, R2.reuse, 0x210, R15.reuse ;  /* 0x0000021002097824 */ /* 0x140fe400078e020f */
[C-C-:B-----5:R-:W-:Y:S01]  /*0890*/  IMAD R23, R2.reuse, 0x108, R15.reuse ;  /* 0x0000010802177824 */ /* 0x160fe200078e020f */
[----:B------:R5:W-:Y:S01]  /*08a0*/  STS [R35], R26 ;  /* 0x0000001a23007388 */ /* 0x000be20000000800 */
[----:B------:R-:W-:-:S02]  /*08b0*/  IMAD R33, R2, 0x18c, R15 ;  /* 0x0000018c02217824 */ /* 0x000fc400078e020f */
[C-C-:B0-----:R-:W-:Y:S01]  /*08c0*/  IMAD R17, R2.reuse, 0x108, R9.reuse ;  /* 0x0000010802117824 */ /* 0x141fe200078e0209 */
[----:B------:R0:W-:Y:S01]  /*08d0*/  STS [R15], R18 ;  /* 0x000000120f007388 */ /* 0x0001e20000000800 */
[----:B------:R-:W-:-:S03]  /*08e0*/  IMAD R37, R2, 0x18c, R9 ;  /* 0x0000018c02257824 */ /* 0x000fc600078e0209 */
[----:B------:R-:W-:Y:S01]  /*08f0*/  STS [R31], R28 ;  /* 0x0000001c1f007388 */ /* 0x000fe20000000800 */
[----:B-----5:R-:W-:Y:S02]  /*0900*/  IMAD R35, R2, 0x84, R9 ;  /* 0x0000008402237824 */ /* 0x020fe400078e0209 */
[----:B------:R-:W-:Y:S02]  /*0910*/  VIADD R8, R8, 0x10 ;  /* 0x0000001008087836 */ /* 0x000fe40000000000 */
[----:B------:R-:W-:-:S03]  /*0920*/  IMAD R21, R2, 0x4, R21 ;  /* 0x0000000402157824 */ /* 0x000fc600078e0215 */
[----:B------:R-:W-:Y:S01]  /*0930*/  ISETP.GE.AND P1, PT, R8, -0xc, PT ;  /* 0xfffffff40800780c */ /* 0x000fe20003f26270 */
[----:B------:R-:W-:-:S05]  /*0940*/  IMAD R21, R2, 0x4, R21 ;  /* 0x0000000402157824 */ /* 0x000fca00078e0215 */
[C---:B------:R-:W-:Y:S01]  /*0950*/  LEA R21, R2.reuse, R21, 0x2 ;  /* 0x0000001502157211 */ /* 0x040fe200078e10ff */
[C---:B------:R-:W-:Y:S01]  /*0960*/  IMAD R19, R2.reuse, 0x4, R19 ;  /* 0x0000000402137824 */ /* 0x040fe200078e0213 */
[C---:B0-----:R-:W-:Y:S01]  /*0970*/  LEA R15, R2.reuse, R29, 0x2 ;  /* 0x0000001d020f7211 */ /* 0x041fe200078e10ff */
[C---:B------:R-:W-:Y:S02]  /*0980*/  IMAD R27, R2.reuse, 0x4, R27 ;  /* 0x00000004021b7824 */ /* 0x040fe400078e021b */
[C---:B------:R-:W-:Y:S02]  /*0990*/  IMAD R21, R2.reuse, 0x4, R21 ;  /* 0x0000000402157824 */ /* 0x040fe400078e0215 */
[C---:B-1----:R-:W-:Y:S01]  /*09a0*/  IMAD R11, R2.reuse, 0x210, R9 ;  /* 0x00000210020b7824 */ /* 0x042fe200078e0209 */
[----:B--2---:R-:W-:Y:S04]  /*09b0*/  STS [R23], R20 ;  /* 0x0000001417007388 */ /* 0x004fe80000000800 */
[----:B---3--:R-:W-:Y:S04]  /*09c0*/  STS [R33], R30 ;  /* 0x0000001e21007388 */ /* 0x008fe80000000800 */
[----:B----4-:R0:W-:Y:S04]  /*09d0*/  STS [R9], R7 ;  /* 0x0000000709007388 */ /* 0x0101e80000000800 */
[----:B------:R2:W-:Y:S04]  /*09e0*/  STS [R35], R22 ;  /* 0x0000001623007388 */ /* 0x0005e80000000800 */
[----:B------:R2:W-:Y:S04]  /*09f0*/  STS [R17], R16 ;  /* 0x0000001011007388 */ /* 0x0005e80000000800 */
[----:B------:R2:W-:Y:S01]  /*0a00*/  STS [R37], R10 ;  /* 0x0000000a25007388 */ /* 0x0005e20000000800 */
[----:B0-----:R-:W-:Y:S01]  /*0a10*/  IMAD R7, R2, 0x4, R25 ;  /* 0x0000000402077824 */ /* 0x001fe200078e0219 */
[----:B------:R-:W-:Y:S06]  /*0a20*/  @!P1 BRA `(.L_x_3) ;  /* 0xfffffff800249947 */ /* 0x000fec000383ffff */
.L_x_2:
[----:B------:R-:W-:-:S05]  /*0a30*/  IMAD.MOV R9, RZ, RZ, -R8 ;  /* 0x000000ffff097224 */ /* 0x000fca00078e0a08 */
[----:B------:R-:W-:-:S13]  /*0a40*/  ISETP.GT.AND P1, PT, R9, 0x4, PT ;  /* 0x000000040900780c */ /* 0x000fda0003f24270 */
[----:B------:R-:W-:Y:S05]  /*0a50*/  @!P1 BRA `(.L_x_4) ;  /* 0x0000000000f49947 */ /* 0x000fea0003800000 */
[----:B------:R-:W1:Y:S01]  /*0a60*/  LDCU.64 UR6, c[0x0][0x380] ;  /* 0x00007000ff0677ac */ /* 0x000e620008000a00 */
[----:B------:R-:W-:-:S04]  /*0a70*/  IMAD.WIDE.U32 R24, R19, 0x400, R12 ;  /* 0x0000040013187825 */ /* 0x000fc800078e000c */
[----:B--2---:R-:W-:-:S04]  /*0a80*/  IMAD.WIDE.U32 R16, R15, 0x400, R12 ;  /* 0x000004000f107825 */ /* 0x004fc800078e000c */
[----:B------:R-:W-:Y:S01]  /*0a90*/  IMAD.WIDE.U32 R22, R7, 0x400, R12 ;  /* 0x0000040007167825 */ /* 0x000fe200078e000c */
[----:B-1----:R-:W-:-:S03]  /*0aa0*/  LEA R28, P0, R24, UR6, 0x2 ;  /* 0x00000006181c7c11 */ /* 0x002fc6000f8010ff */
[----:B------:R-:W-:Y:S01]  /*0ab0*/  IMAD R9, R2, 0x4, R19 ;  /* 0x0000000402097824 */ /* 0x000fe200078e0213 */
[----:B------:R-:W-:Y:S02]  /*0ac0*/  LEA R34, P2, R16, UR6, 0x2 ;  /* 0x0000000610227c11 */ /* 0x000fe4000f8410ff */
[----:B------:R-:W-:Y:S01]  /*0ad0*/  LEA.HI.X R29, R24, UR7, R25, 0x2, P0 ;  /* 0x00000007181d7c11 */ /* 0x000fe200080f1419 */
[--C-:B------:R-:W-:Y:S01]  /*0ae0*/  IMAD.WIDE.U32 R24, R27, 0x400, R12.reuse ;  /* 0x000004001b187825 */ /* 0x100fe200078e000c */
[----:B------:R-:W-:Y:S02]  /*0af0*/  LEA R7, R2, R7, 0x2 ;  /* 0x0000000702077211 */ /* 0x000fe400078e10ff */
[----:B------:R-:W-:Y:S01]  /*0b00*/  LEA R36, P1, R22, UR6, 0x2 ;  /* 0x0000000616247c11 */ /* 0x000fe2000f8210ff */
[----:B------:R-:W-:Y:S01]  /*0b10*/  IMAD.WIDE.U32 R18, R9, 0x400, R12 ;  /* 0x0000040009127825 */ /* 0x000fe200078e000c */
[----:B------:R-:W-:Y:S01]  /*0b20*/  LEA R32, P0, R24, UR6, 0x2 ;  /* 0x0000000618207c11 */ /* 0x000fe2000f8010ff */
[----:B0-----:R0:W2:Y:S01]  /*0b30*/  LDG.E R20, desc[UR8][R28.64] ;  /* 0x000000081c147981 */ /* 0x0010a2000c1e1900 */
[----:B------:R-:W-:Y:S01]  /*0b40*/  LEA.HI.X R35, R16, UR7, R17, 0x2, P2 ;  /* 0x0000000710237c11 */ /* 0x000fe200090f1411 */
[----:B------:R-:W-:Y:S01]  /*0b50*/  IMAD.WIDE.U32 R16, R7, 0x400, R12 ;  /* 0x0000040007107825 */ /* 0x000fe200078e000c */
[----:B------:R-:W-:-:S02]  /*0b60*/  LEA.HI.X R33, R24, UR7, R25, 0x2, P0 ;  /* 0x0000000718217c11 */ /* 0x000fc400080f1419 */
[----:B------:R-:W-:Y:S01]  /*0b70*/  LEA.HI.X R37, R22, UR7, R23, 0x2, P1 ;  /* 0x0000000716257c11 */ /* 0x000fe200088f1417 */
[----:B------:R-:W-:Y:S01]  /*0b80*/  IMAD R23, R2, 0x4, R15 ;  /* 0x0000000402177824 */ /* 0x000fe200078e020f */
[----:B------:R-:W-:Y:S01]  /*0b90*/  LEA R30, P0, R18, UR6, 0x2 ;  /* 0x00000006121e7c11 */ /* 0x000fe2000f8010ff */
[----:B------:R-:W-:Y:S01]  /*0ba0*/  IMAD R27, R2, 0x4, R27 ;  /* 0x00000004021b7824 */ /* 0x000fe200078e021b */
[----:B------:R-:W3:Y:S01]  /*0bb0*/  LDG.E R22, desc[UR8][R34.64] ;  /* 0x0000000822167981 */ /* 0x000ee2000c1e1900 */
[----:B0-----:R-:W-:Y:S02]  /*0bc0*/  LEA R28, P1, R16, UR6, 0x2 ;  /* 0x00000006101c7c11 */ /* 0x001fe4000f8210ff */
[----:B------:R-:W-:Y:S01]  /*0bd0*/  LEA.HI.X R31, R18, UR7, R19, 0x2, P0 ;  /* 0x00000007121f7c11 */ /* 0x000fe200080f1413 */
[----:B------:R-:W-:Y:S01]  /*0be0*/  IMAD.WIDE.U32 R18, R23, 0x400, R12 ;  /* 0x0000040017127825 */ /* 0x000fe200078e000c */
[----:B------:R-:W-:Y:S01]  /*0bf0*/  LEA.HI.X R29, R16, UR7, R17, 0x2, P1 ;  /* 0x00000007101d7c11 */ /* 0x000fe200088f1411 */
[----:B------:R-:W4:Y:S02]  /*0c00*/  LDG.E R10, desc[UR8][R36.64] ;  /* 0x00000008240a7981 */ /* 0x000f24000c1e1900 */
[----:B------:R-:W-:Y:S01]  /*0c10*/  IMAD.WIDE.U32 R16, R27, 0x400, R12 ;  /* 0x000004001b107825 */ /* 0x000fe200078e000c */
[C---:B------:R-:W-:Y:S01]  /*0c20*/  LEA R14, P0, R18.reuse, UR6, 0x2 ;  /* 0x00000006120e7c11 */ /* 0x040fe2000f8010ff */
[----:B------:R-:W5:Y:S03]  /*0c30*/  LDG.E R24, desc[UR8][R32.64] ;  /* 0x0000000820187981 */ /* 0x000f66000c1e1900 */
[----:B------:R-:W-:Y:S01]  /*0c40*/  LEA.HI.X R15, R18, UR7, R19, 0x2, P0 ;  /* 0x00000007120f7c11 */ /* 0x000fe200080f1413 */
[----:B------:R0:W5:Y:S01]  /*0c50*/  LDG.E R25, desc[UR8][R30.64] ;  /* 0x000000081e197981 */ /* 0x000162000c1e1900 */
[----:B------:R-:W-:-:S03]  /*0c60*/  LEA R18, P0, R16, UR6, 0x2 ;  /* 0x0000000610127c11 */ /* 0x000fc6000f8010ff */
[----:B------:R1:W5:Y:S01]  /*0c70*/  LDG.E R28, desc[UR8][R28.64] ;  /* 0x000000081c1c7981 */ /* 0x000362000c1e1900 */
[----:B------:R-:W-:-:S03]  /*0c80*/  LEA.HI.X R19, R16, UR7, R17, 0x2, P0 ;  /* 0x0000000710137c11 */ /* 0x000fc600080f1411 */
[----:B------:R-:W5:Y:S04]  /*0c90*/  LDG.E R14, desc[UR8][R14.64] ;  /* 0x000000080e0e7981 */ /* 0x000f68000c1e1900 */
[----:B------:R1:W5:Y:S01]  /*0ca0*/  LDG.E R18, desc[UR8][R18.64] ;  /* 0x0000000812127981 */ /* 0x000362000c1e1900 */
[C-C-:B0-----:R-:W-:Y:S02]  /*0cb0*/  IMAD R31, R2.reuse, 0x84, R11.reuse ;  /* 0x00000084021f7824 */ /* 0x141fe400078e020b */
[C-C-:B------:R-:W-:Y:S02]  /*0cc0*/  IMAD R17, R2.reuse, 0x210, R11.reuse ;  /* 0x0000021002117824 */ /* 0x140fe400078e020b */
[C-C-:B------:R-:W-:Y:S02]  /*0cd0*/  IMAD R33, R2.reuse, 0x108, R11.reuse ;  /* 0x0000010802217824 */ /* 0x140fe400078e020b */
[----:B-1----:R-:W-:-:S02]  /*0ce0*/  IMAD R29, R2, 0x18c, R11 ;  /* 0x0000018c021d7824 */ /* 0x002fc400078e020b */
[C-C-:B------:R-:W-:Y:S02]  /*0cf0*/  IMAD R35, R2.reuse, 0x84, R17.reuse ;  /* 0x0000008402237824 */ /* 0x140fe400078e0211 */
[C-C-:B------:R-:W-:Y:S02]  /*0d00*/  IMAD R37, R2.reuse, 0x108, R17.reuse ;  /* 0x0000010802257824 */ /* 0x140fe400078e0211 */
[C---:B------:R-:W-:Y:S02]  /*0d10*/  IMAD R16, R2.reuse, 0x18c, R17 ;  /* 0x0000018c02107824 */ /* 0x040fe400078e0211 */
[----:B------:R-:W-:Y:S01]  /*0d20*/  IMAD R21, R2, 0x4, R21 ;  /* 0x0000000402157824 */ /* 0x000fe200078e0215 */
[----:B------:R-:W-:Y:S01]  /*0d30*/  IADD3 R8, PT, PT, R8, 0x8, RZ ;  /* 0x0000000808087810 */ /* 0x000fe20007ffe0ff */
[C---:B------:R-:W-:Y:S01]  /*0d40*/  IMAD R7, R2.reuse, 0x4, R7 ;  /* 0x0000000402077824 */ /* 0x040fe200078e0207 */
[----:B------:R-:W-:Y:S01]  /*0d50*/  PLOP3.LUT P0, PT, PT, PT, PT, 0x8, 0x80 ;  /* 0x000000000080781c */ /* 0x000fe20003f0e170 */
[C---:B------:R-:W-:Y:S01]  /*0d60*/  IMAD R21, R2.reuse, 0x4, R21 ;  /* 0x0000000402157824 */ /* 0x040fe200078e0215 */
[C---:B------:R-:W-:Y:S01]  /*0d70*/  LEA R19, R2.reuse, R9, 0x2 ;  /* 0x0000000902137211 */ /* 0x040fe200078e10ff */
[----:B------:R-:W-:-:S02]  /*0d80*/  IMAD R15, R2, 0x4, R23 ;  /* 0x00000004020f7824 */ /* 0x000fc400078e0217 */
[C---:B------:R-:W-:Y:S01]  /*0d90*/  IMAD R27, R2.reuse, 0x4, R27 ;  /* 0x00000004021b7824 */ /* 0x040fe200078e021b */
[----:B--2---:R0:W-:Y:S04]  /*0da0*/  STS [R11], R20 ;  /* 0x000000140b007388 */ /* 0x0041e80000000800 */
[----:B----4-:R1:W-:Y:S04]  /*0db0*/  STS [R31], R10 ;  /* 0x0000000a1f007388 */ /* 0x0103e80000000800 */
[----:B---3--:R1:W-:Y:S04]  /*0dc0*/  STS [R33], R22 ;  /* 0x0000001621007388 */ /* 0x0083e80000000800 */
[----:B-----5:R1:W-:Y:S04]  /*0dd0*/  STS [R29], R24 ;  /* 0x000000181d007388 */ /* 0x0203e80000000800 */
[----:B------:R1:W-:Y:S04]  /*0de0*/  STS [R17], R25 ;  /* 0x0000001911007388 */ /* 0x0003e80000000800 */
[----:B------:R1:W-:Y:S04]  /*0df0*/  STS [R35], R28 ;  /* 0x0000001c23007388 */ /* 0x0003e80000000800 */
[----:B------:R1:W-:Y:S04]  /*0e00*/  STS [R37], R14 ;  /* 0x0000000e25007388 */ /* 0x0003e80000000800 */
[----:B------:R1:W-:Y:S01]  /*0e10*/  STS [R16], R18 ;  /* 0x0000001210007388 */ /* 0x0003e20000000800 */
[----:B0-----:R-:W-:-:S07]  /*0e20*/  IMAD R11, R2, 0x210, R17 ;  /* 0x00000210020b7824 */ /* 0x001fce00078e0211 */
.L_x_4:
[----:B------:R-:W-:-:S13]  /*0e30*/  ISETP.NE.OR P0, PT, R8, RZ, P0 ;  /* 0x000000ff0800720c */ /* 0x000fda0000705670 */
[----:B------:R-:W-:Y:S05]  /*0e40*/  @!P0 BRA `(.L_x_0) ;  /* 0x0000000000808947 */ /* 0x000fea0003800000 */
.L_x_1:
[----:B-1-3--:R-:W-:-:S04]  /*0e50*/  IMAD.WIDE.U32 R24, R19, 0x400, R12 ;  /* 0x0000040013187825 */ /* 0x00afc800078e000c */
[----:B--2---:R-:W-:Y:S01]  /*0e60*/  IMAD.WIDE.U32 R16, R7, 0x400, R12 ;  /* 0x0000040007107825 */ /* 0x004fe200078e000c */
[----:B------:R-:W-:-:S03]  /*0e70*/  LEA R32, P0, R24, UR10, 0x2 ;  /* 0x0000000a18207c11 */ /* 0x000fc6000f8010ff */
[----:B------:R-:W-:Y:S01]  /*0e80*/  IMAD.WIDE.U32 R28, R15, 0x400, R12 ;  /* 0x000004000f1c7825 */ /* 0x000fe200078e000c */
[----:B------:R-:W-:Y:S02]  /*0e90*/  LEA R30, P1, R16, UR10, 0x2 ;  /* 0x0000000a101e7c11 */ /* 0x000fe4000f8210ff */
[----:B------:R-:W-:Y:S01]  /*0ea0*/  LEA.HI.X R33, R24, UR11, R25, 0x2, P0 ;  /* 0x0000000b18217c11 */ /* 0x000fe200080f1419 */
[----:B------:R-:W-:Y:S01]  /*0eb0*/  IMAD.WIDE.U32 R22, R27, 0x400, R12 ;  /* 0x000004001b167825 */ /* 0x000fe200078e000c */
[----:B------:R-:W-:Y:S02]  /*0ec0*/  LEA.HI.X R31, R16, UR11, R17, 0x2, P1 ;  /* 0x0000000b101f7c11 */ /* 0x000fe400088f1411 */
[----:B------:R-:W-:Y:S01]  /*0ed0*/  LEA R24, P0, R28, UR10, 0x2 ;  /* 0x0000000a1c187c11 */ /* 0x000fe2000f8010ff */
[----:B0-----:R-:W2:Y:S01]  /*0ee0*/  LDG.E R32, desc[UR8][R32.64] ;  /* 0x0000000820207981 */ /* 0x001ea2000c1e1900 */
[----:B------:R-:W-:Y:S02]  /*0ef0*/  LEA R16, P1, R22, UR10, 0x2 ;  /* 0x0000000a16107c11 */ /* 0x000fe4000f8210ff */
[----:B------:R-:W-:Y:S01]  /*0f00*/  LEA.HI.X R25, R28, UR11, R29, 0x2, P0 ;  /* 0x0000000b1c197c11 */ /* 0x000fe200080f141d */
[----:B------:R-:W3:Y:S01]  /*0f10*/  LDG.E R30, desc[UR8][R30.64] ;  /* 0x000000081e1e7981 */ /* 0x000ee2000c1e1900 */
[----:B------:R-:W-:-:S03]  /*0f20*/  LEA.HI.X R17, R22, UR11, R23, 0x2, P1 ;  /* 0x0000000b16117c11 */ /* 0x000fc600088f1417 */
[----:B------:R-:W4:Y:S04]  /*0f30*/  LDG.E R24, desc[UR8][R24.64] ;  /* 0x0000000818187981 */ /* 0x000f28000c1e1900 */
[----:B------:R-:W5:Y:S01]  /*0f40*/  LDG.E R16, desc[UR8][R16.64] ;  /* 0x0000000810107981 */ /* 0x000f62000c1e1900 */
[C-C-:B------:R-:W-:Y:S02]  /*0f50*/  IMAD R9, R2.reuse, 0x84, R11.reuse ;  /* 0x0000008402097824 */ /* 0x140fe400078e020b */
[C-C-:B------:R-:W-:Y:S02]  /*0f60*/  IMAD R23, R2.reuse, 0x108, R11.reuse ;  /* 0x0000010802177824 */ /* 0x140fe400078e020b */
[----:B------:R-:W-:Y:S02]  /*0f70*/  IMAD R29, R2, 0x18c, R11 ;  /* 0x0000018c021d7824 */ /* 0x000fe400078e020b */
[----:B------:R-:W-:-:S05]  /*0f80*/  VIADD R8, R8, 0x4 ;  /* 0x0000000408087836 */ /* 0x000fca0000000000 */
[----:B------:R-:W-:Y:S01]  /*0f90*/  ISETP.NE.AND P0, PT, R8, RZ, PT ;  /* 0x000000ff0800720c */ /* 0x000fe20003f05270 */
[C---:B------:R-:W-:Y:S01]  /*0fa0*/  IMAD R21, R2.reuse, 0x4, R21 ;  /* 0x0000000402157824 */ /* 0x040fe200078e0215 */
[C---:B------:R-:W-:Y:S01]  /*0fb0*/  LEA R7, R2.reuse, R7, 0x2 ;  /* 0x0000000702077211 */ /* 0x040fe200078e10ff */
[C---:B------:R-:W-:Y:S02]  /*0fc0*/  IMAD R15, R2.reuse, 0x4, R15 ;  /* 0x00000004020f7824 */ /* 0x040fe400078e020f */
[C---:B------:R-:W-:Y:S02]  /*0fd0*/  IMAD R27, R2.reuse, 0x4, R27 ;  /* 0x00000004021b7824 */ /* 0x040fe400078e021b */
[C---:B------:R-:W-:Y:S01]  /*0fe0*/  IMAD R19, R2.reuse, 0x4, R19 ;  /* 0x0000000402137824 */ /* 0x040fe200078e0213 */
[----:B--2---:R0:W-:Y:S04]  /*0ff0*/  STS [R11], R32 ;  /* 0x000000200b007388 */ /* 0x0041e80000000800 */
[----:B---3--:R3:W-:Y:S04]  /*1000*/  STS [R9], R30 ;  /* 0x0000001e09007388 */ /* 0x0087e80000000800 */
[----:B----4-:R3:W-:Y:S04]  /*1010*/  STS [R23], R24 ;  /* 0x0000001817007388 */ /* 0x0107e80000000800 */
[----:B-----5:R3:W-:Y:S01]  /*1020*/  STS [R29], R16 ;  /* 0x000000101d007388 */ /* 0x0207e20000000800 */
[----:B0-----:R-:W-:Y:S01]  /*1030*/  IMAD R11, R2, 0x210, R11 ;  /* 0x00000210020b7824 */ /* 0x001fe200078e020b */
[----:B------:R-:W-:Y:S06]  /*1040*/  @P0 BRA `(.L_x_1) ;  /* 0xfffffffc00800947 */ /* 0x000fec000383ffff */
.L_x_0:
[----:B------:R-:W-:-:S13]  /*1050*/  ISETP.NE.AND P0, PT, R6, RZ, PT ;  /* 0x000000ff0600720c */ /* 0x000fda0003f05270 */
[----:B------:R-:W-:Y:S05]  /*1060*/  @!P0 BRA `(.L_x_5) ;  /* 0x00000000004c8947 */ /* 0x000fea0003800000 */
[----:B------:R-:W4:Y:S01]  /*1070*/  S2UR UR7, SR_CgaCtaId ;  /* 0x00000000000779c3 */ /* 0x000f220000008800 */
[----:B------:R-:W-:Y:S01]  /*1080*/  IADD3 R21, PT, PT, R3, R21, RZ ;  /* 0x0000001503157210 */ /* 0x000fe20007ffe0ff */
[----:B------:R-:W-:Y:S01]  /*1090*/  UMOV UR6, 0x400 ;  /* 0x0000040000067882 */ /* 0x000fe20000000000 */
[----:B-12---:R-:W-:Y:S01]  /*10a0*/  IMAD.MOV R10, RZ, RZ, -R6 ;  /* 0x000000ffff0a7224 */ /* 0x006fe200078e0a06 */
[----:B------:R-:W1:Y:S02]  /*10b0*/  LDCU.64 UR10, c[0x0][0x380] ;  /* 0x00007000ff0a77ac */ /* 0x000e640008000a00 */
[C---:B------:R-:W-:Y:S02]  /*10c0*/  IMAD R7, R21.reuse, 0x21, R0 ;  /* 0x0000002115077824 */ /* 0x040fe400078e0200 */
[----:B------:R-:W-:Y:S01]  /*10d0*/  VIADD R21, R21, UR4 ;  /* 0x0000000415157c36 */ /* 0x000fe20008000000 */
[----:B----4-:R-:W-:-:S06]  /*10e0*/  ULEA UR6, UR7, UR6, 0x18 ;  /* 0x0000000607067291 */ /* 0x010fcc000f8ec0ff */
[----:B-1----:R-:W-:-:S07]  /*10f0*/  LEA R7, R7, UR6, 0x2 ;  /* 0x0000000607077c11 */ /* 0x002fce000f8e10ff */
.L_x_6:
[----:B------:R-:W-:-:S03]  /*1100*/  IMAD.WIDE.U32 R14, R21, 0x400, R12 ;  /* 0x00000400150e7825 */ /* 0x000fc600078e000c */
[----:B------:R-:W-:-:S04]  /*1110*/  LEA R8, P0, R14, UR10, 0x2 ;  /* 0x0000000a0e087c11 */ /* 0x000fc8000f8010ff */
[----:B---3--:R-:W-:-:S05]  /*1120*/  LEA.HI.X R9, R14, UR11, R15, 0x2, P0 ;  /* 0x0000000b0e097c11 */ /* 0x008fca00080f140f */
[----:B0-----:R-:W2:Y:S01]  /*1130*/  LDG.E R8, desc[UR8][R8.64] ;  /* 0x0000000808087981 */ /* 0x001ea2000c1e1900 */
[----:B------:R-:W-:Y:S01]  /*1140*/  VIADD R10, R10, 0x1 ;  /* 0x000000010a0a7836 */ /* 0x000fe20000000000 */
[----:B------:R-:W-:-:S04]  /*1150*/  IADD3 R21, PT, PT, R2, R21, RZ ;  /* 0x0000001502157210 */ /* 0x000fc80007ffe0ff */
[----:B------:R-:W-:Y:S01]  /*1160*/  ISETP.NE.AND P0, PT, R10, RZ, PT ;  /* 0x000000ff0a00720c */ /* 0x000fe20003f05270 */
[----:B--2---:R0:W-:Y:S02]  /*1170*/  STS [R7], R8 ;  /* 0x0000000807007388 */ /* 0x0041e40000000800 */
[----:B0-----:R-:W-:-:S10]  /*1180*/  IMAD R7, R2, 0x84, R7 ;  /* 0x0000008402077824 */ /* 0x001fd400078e0207 */
[----:B------:R-:W-:Y:S05]  /*1190*/  @P0 BRA `(.L_x_6) ;  /* 0xfffffffc00d80947 */ /* 0x000fea000383ffff */
.L_x_5:
[----:B------:R-:W-:Y:S01]  /*11a0*/  LOP3.LUT R4, R4, 0xffff, RZ, 0xc0, !PT ;  /* 0x0000ffff04047812 */ /* 0x000fe200078ec0ff */
[----:B------:R-:W-:Y:S01]  /*11b0*/  BAR.SYNC.DEFER_BLOCKING 0x0 ;  /* 0x0000000000007b1d */ /* 0x000fe20000010000 */
[----:B------:R-:W-:Y:S02]  /*11c0*/  IMAD.MOV.U32 R7, RZ, RZ, RZ ;  /* 0x000000ffff077224 */ /* 0x000fe400078e00ff */
[----:B------:R-:W-:Y:S01]  /*11d0*/  ISETP.GE.U32.AND P0, PT, R4, 0x3, PT ;  /* 0x000000030400780c */ /* 0x000fe20003f06070 */
[----:B------:R-:W-:-:S12]  /*11e0*/  VIADD R4, R0, UR4 ;  /* 0x0000000400047c36 */ /* 0x000fd80008000000 */
[----:B------:R-:W-:Y:S05]  /*11f0*/  @!P0 BRA `(.L_x_7) ;  /* 0x0000000c00bc8947 */ /* 0x000fea0003800000 */
[----:B------:R-:W4:Y:S01]  /*1200*/  S2UR UR6, SR_CgaCtaId ;  /* 0x00000000000679c3 */ /* 0x000f220000008800 */
[----:B------:R-:W-:Y:S01]  /*1210*/  LOP3.LUT R5, R5, 0x1fffc, RZ, 0xc0, !PT ;  /* 0x0001fffc05057812 */ /* 0x000fe200078ec0ff */
[----:B------:R-:W-:Y:S01]  /*1220*/  UMOV UR4, 0x400 ;  /* 0x0000040000047882 */ /* 0x000fe20000000000 */
[----:B-12---:R-:W-:Y:S01]  /*1230*/  IMAD R35, R0, 0x21, R3 ;  /* 0x0000002100237824 */ /* 0x006fe200078e0203 */
[----:B---3--:R-:W-:Y:S01]  /*1240*/  IADD3 R9, PT, PT, R3, UR5, RZ ;  /* 0x0000000503097c10 */ /* 0x008fe2000fffe0ff */
[----:B------:R-:W1:Y:S01]  /*1250*/  LDCU.64 UR10, c[0x0][0x388] ;  /* 0x00007100ff0a77ac */ /* 0x000e620008000a00 */
[----:B------:R-:W-:Y:S02]  /*1260*/  IMAD.MOV R8, RZ, RZ, -R5 ;  /* 0x000000ffff087224 */ /* 0x000fe400078e0a05 */
[----:B------:R-:W-:Y:S01]  /*1270*/  IMAD.MOV.U32 R7, RZ, RZ, RZ ;  /* 0x000000ffff077224 */ /* 0x000fe200078e00ff */
[----:B------:R-:W-:Y:S01]  /*1280*/  LEA R31, R2, R9, 0x1 ;  /* 0x00000009021f7211 */ /* 0x000fe200078e08ff */
[----:B------:R-:W-:Y:S01]  /*1290*/  IMAD.IADD R29, R9, 0x1, R2 ;  /* 0x00000001091d7824 */ /* 0x000fe200078e0202 */
[----:B------:R-:W-:Y:S01]  /*12a0*/  ISETP.GE.AND P0, PT, R8, RZ, PT ;  /* 0x000000ff0800720c */ /* 0x000fe20003f06270 */
[----:B------:R-:W-:-:S02]  /*12b0*/  IMAD R33, R2, 0x3, R9 ;  /* 0x0000000302217824 */ /* 0x000fc400078e0209 */
[----:B------:R-:W-:Y:S01]  /*12c0*/  IMAD.MOV.U32 R5, RZ, RZ, RZ ;  /* 0x000000ffff057224 */ /* 0x000fe200078e00ff */
[----:B----4-:R-:W-:-:S06]  /*12d0*/  ULEA UR4, UR6, UR4, 0x18 ;  /* 0x0000000406047291 */ /* 0x010fcc000f8ec0ff */
[----:B------:R-:W-:-:S03]  /*12e0*/  LEA R35, R35, UR4, 0x2 ;  /* 0x0000000423237c11 */ /* 0x000fc6000f8e10ff */
[----:B-1----:R-:W-:Y:S05]  /*12f0*/  @P0 BRA `(.L_x_8) ;  /* 0x0000000800fc0947 */ /* 0x002fea0003800000 */
[----:B------:R-:W-:Y:S01]  /*1300*/  IMAD.MOV R10, RZ, RZ, -R8 ;  /* 0x000000ffff0a7224 */ /* 0x000fe200078e0a08 */
[----:B------:R-:W-:-:S04]  /*1310*/  PLOP3.LUT P0, PT, PT, PT, PT, 0x80, 0x8 ;  /* 0x000000000008781c */ /* 0x000fc80003f0f070 */
[----:B------:R-:W-:-:S13]  /*1320*/  ISETP.GT.AND P1, PT, R10, 0xc, PT ;  /* 0x0000000c0a00780c */ /* 0x000fda0003f24270 */
[----:B------:R-:W-:Y:S05]  /*1330*/  @!P1 BRA `(.L_x_9) ;  /* 0x0000000400e49947 */ /* 0x000fea0003800000 */
[----:B------:R-:W-:Y:S01]  /*1340*/  PLOP3.LUT P0, PT, PT, PT, PT, 0x8, 0x80 ;  /* 0x000000000080781c */ /* 0x000fe20003f0e170 */
[----:B------:R-:W1:-:S12]  /*1350*/  LDCU.64 UR6, c[0x0][0x388] ;  /* 0x00007100ff0677ac */ /* 0x000e580008000a00 */
.L_x_10:
[----:B--2---:R2:W0:Y:S01]  /*1360*/  LDS R19, [R35] ;  /* 0x0000000023137984 */ /* 0x0044220000000800 */
[C---:B------:R-:W-:Y:S01]  /*1370*/  LEA R26, R2.reuse, R35, 0x2 ;  /* 0x00000023021a7211 */ /* 0x040fe200078e10ff */
[C-C-:B------:R-:W-:Y:S02]  /*1380*/  IMAD R21, R2.reuse, 0x8, R35.reuse ;  /* 0x0000000802157824 */ /* 0x140fe400078e0223 */
[C-C-:B------:R-:W-:Y:S02]  /*1390*/  IMAD R22, R2.reuse, 0xc, R35.reuse ;  /* 0x0000000c02167824 */ /* 0x140fe400078e0223 */
[----:B------:R-:W-:Y:S01]  /*13a0*/  IMAD R23, R2, 0x10, R35 ;  /* 0x0000001002177824 */ /* 0x000fe200078e0223 */
[----:B------:R-:W3:Y:S01]  /*13b0*/  LDS R26, [R26] ;  /* 0x000000001a1a7984 */ /* 0x000ee20000000800 */
[----:B------:R-:W-:-:S03]  /*13c0*/  IMAD.WIDE R10, R9, 0x400, R4 ;  /* 0x00000400090a7825 */ /* 0x000fc600078e0204 */
[----:B------:R-:W4:Y:S01]  /*13d0*/  LDS R21, [R21] ;  /* 0x0000000015157984 */ /* 0x000f220000000800 */
[----:B------:R-:W-:Y:S01]  /*13e0*/  LEA R37, R2, R23, 0x2 ;  /* 0x0000001702257211 */ /* 0x000fe200078e10ff */
[----:B------:R-:W-:Y:S01]  /*13f0*/  IMAD.WIDE R12, R29, 0x400, R4 ;  /* 0x000004001d0c7825 */ /* 0x000fe200078e0204 */
[----:B-1----:R-:W-:Y:S01]  /*1400*/  LEA R14, P1, R10, UR6, 0x2 ;  /* 0x000000060a0e7c11 */ /* 0x002fe2000f8210ff */
[----:B------:R-:W1:Y:S01]  /*1410*/  LDS R22, [R22] ;  /* 0x0000000016167984 */ /* 0x000e620000000800 */
[C---:B------:R-:W-:Y:S01]  /*1420*/  LEA R29, R2.reuse, R29, 0x2 ;  /* 0x0000001d021d7211 */ /* 0x040fe200078e10ff */
[----:B--2---:R-:W-:Y:S01]  /*1430*/  IMAD R35, R2, 0x8, R23 ;  /* 0x0000000802237824 */ /* 0x004fe200078e0217 */
[----:B------:R-:W-:Y:S01]  /*1440*/  LEA.HI.X R15, R10, UR7, R11, 0x2, P1 ;  /* 0x000000070a0f7c11 */ /* 0x000fe200088f140b */
[----:B------:R2:W5:Y:S01]  /*1450*/  LDS R20, [R23] ;  /* 0x0000000017147984 */ /* 0x0005620000000800 */
[----:B------:R-:W-:Y:S01]  /*1460*/  IMAD R27, R2, 0xc, R23 ;  /* 0x0000000c021b7824 */ /* 0x000fe200078e0217 */
[C---:B------:R-:W-:Y:S01]  /*1470*/  LEA R24, P1, R12.reuse, UR6, 0x2 ;  /* 0x000000060c187c11 */ /* 0x040fe2000f8210ff */
[----:B------:R-:W-:Y:S01]  /*1480*/  IMAD.WIDE R10, R31, 0x400, R4 ;  /* 0x000004001f0a7825 */ /* 0x000fe200078e0204 */
[----:B------:R-:W5:Y:S02]  /*1490*/  LDS R37, [R37] ;  /* 0x0000000025257984 */ /* 0x000f640000000800 */
[----:B------:R-:W-:Y:S01]  /*14a0*/  LEA.HI.X R25, R12, UR7, R13, 0x2, P1 ;  /* 0x000000070c197c11 */ /* 0x000fe200088f140d */
[----:B------:R-:W-:Y:S01]  /*14b0*/  IMAD R9, R2, 0x4, R9 ;  /* 0x0000000402097824 */ /* 0x000fe200078e0209 */
[----:B------:R-:W5:Y:S01]  /*14c0*/  LDS R35, [R35] ;  /* 0x0000000023237984 */ /* 0x000f620000000800 */
[----:B------:R-:W-:Y:S01]  /*14d0*/  LEA R16, P1, R10, UR6, 0x2 ;  /* 0x000000060a107c11 */ /* 0x000fe2000f8210ff */
[----:B------:R-:W-:-:S02]  /*14e0*/  IMAD.WIDE R12, R33, 0x400, R4 ;  /* 0x00000400210c7825 */ /* 0x000fc400078e0204 */
[----:B------:R-:W5:Y:S01]  /*14f0*/  LDS R27, [R27] ;  /* 0x000000001b1b7984 */ /* 0x000f620000000800 */
[----:B------:R-:W-:Y:S01]  /*1500*/  LEA.HI.X R17, R10, UR7, R11, 0x2, P1 ;  /* 0x000000070a117c11 */ /* 0x000fe200088f140b */
[----:B------:R-:W-:Y:S01]  /*1510*/  IMAD.WIDE R10, R9, 0x400, R4 ;  /* 0x00000400090a7825 */ /* 0x000fe200078e0204 */
[----:B------:R-:W-:-:S03]  /*1520*/  LEA R18, P1, R12, UR6, 0x2 ;  /* 0x000000060c127c11 */ /* 0x000fc6000f8210ff */
[C---:B------:R-:W-:Y:S02]  /*1530*/  IMAD R31, R2.reuse, 0x4, R31 ;  /* 0x00000004021f7824 */ /* 0x040fe400078e021f */
[C---:B--2---:R-:W-:Y:S01]  /*1540*/  IMAD R23, R2.reuse, 0x10, R23 ;  /* 0x0000001002177824 */ /* 0x044fe200078e0217 */
[----:B0-----:R0:W-:Y:S01]  /*1550*/  STG.E desc[UR8][R14.64], R19 ;  /* 0x000000130e007986 */ /* 0x0011e2000c101908 */
[C---:B------:R-:W-:Y:S02]  /*1560*/  IMAD R33, R2.reuse, 0x4, R33 ;  /* 0x0000000402217824 */ /* 0x040fe400078e0221 */
[----:B------:R-:W-:Y:S02]  /*1570*/  IMAD R9, R2, 0x4, R9 ;  /* 0x0000000402097824 */ /* 0x000fe400078e0209 */
[----:B------:R-:W-:Y:S01]  /*1580*/  VIADD R8, R8, 0x10 ;  /* 0x0000001008087836 */ /* 0x000fe20000000000 */
[----:B---3--:R2:W-:Y:S01]  /*1590*/  STG.E desc[UR8][R24.64], R26 ;  /* 0x0000001a18007986 */ /* 0x0085e2000c101908 */
[----:B------:R-:W-:-:S03]  /*15a0*/  IMAD R7, R2, 0x4, R7 ;  /* 0x0000000402077824 */ /* 0x000fc600078e0207 */
[----:B----4-:R3:W-:Y:S01]  /*15b0*/  STG.E desc[UR8][R16.64], R21 ;  /* 0x0000001510007986 */ /* 0x0107e2000c101908 */
[----:B0-----:R-:W-:Y:S02]  /*15c0*/  LEA R14, P2, R10, UR6, 0x2 ;  /* 0x000000060a0e7c11 */ /* 0x001fe4000f8410ff */
[----:B------:R-:W-:Y:S01]  /*15d0*/  LEA.HI.X R19, R12, UR7, R13, 0x2, P1 ;  /* 0x000000070c137c11 */ /* 0x000fe200088f140d */
[----:B------:R-:W-:Y:S01]  /*15e0*/  IMAD.WIDE R12, R29, 0x400, R4 ;  /* 0x000004001d0c7825 */ /* 0x000fe200078e0204 */
[----:B------:R-:W-:Y:S01]  /*15f0*/  LEA.HI.X R15, R10, UR7, R11, 0x2, P2 ;  /* 0x000000070a0f7c11 */ /* 0x000fe200090f140b */
[----:B------:R-:W0:Y:S01]  /*1600*/  LDS R21, [R23] ;  /* 0x0000000017157984 */ /* 0x000e220000000800 */
[C---:B------:R-:W-:Y:S01]  /*1610*/  LEA R7, R2.reuse, R7, 0x2 ;  /* 0x0000000702077211 */ /* 0x040fe200078e10ff */
[----:B------:R-:W-:Y:S01]  /*1620*/  IMAD.WIDE R10, R31, 0x400, R4 ;  /* 0x000004001f0a7825 */ /* 0x000fe200078e0204 */
[----:B--2---:R-:W-:Y:S01]  /*1630*/  LEA R26, R2, R23, 0x2 ;  /* 0x00000017021a7211 */ /* 0x004fe200078e10ff */
[----:B-1----:R1:W-:Y:S01]  /*1640*/  STG.E desc[UR8][R18.64], R22 ;  /* 0x0000001612007986 */ /* 0x0023e2000c101908 */
[----:B------:R-:W-:Y:S01]  /*1650*/  LEA R24, P1, R12, UR6, 0x2 ;  /* 0x000000060c187c11 */ /* 0x000fe2000f8210ff */
[----:B------:R-:W-:Y:S01]  /*1660*/  IMAD R29, R2, 0x4, R29 ;  /* 0x00000004021d7824 */ /* 0x000fe200078e021d */
[----:B---3--:R-:W-:Y:S01]  /*1670*/  LEA R16, P2, R10, UR6, 0x2 ;  /* 0x000000060a107c11 */ /* 0x008fe2000f8410ff */
[----:B------:R-:W2:Y:S01]  /*1680*/  LDS R18, [R26] ;  /* 0x000000001a127984 */ /* 0x000ea20000000800 */
[----:B------:R-:W-:Y:S01]  /*1690*/  LEA.HI.X R25, R12, UR7, R13, 0x2, P1 ;  /* 0x000000070c197c11 */ /* 0x000fe200088f140d */
[----:B------:R-:W-:Y:S01]  /*16a0*/  IMAD R31, R2, 0x4, R31 ;  /* 0x00000004021f7824 */ /* 0x000fe200078e021f */
[----:B------:R-:W-:Y:S01]  /*16b0*/  LEA.HI.X R17, R10, UR7, R11, 0x2, P2 ;  /* 0x000000070a117c11 */ /* 0x000fe200090f140b */
[----:B------:R-:W-:Y:S01]  /*16c0*/  IMAD.WIDE R10, R33, 0x400, R4 ;  /* 0x00000400210a7825 */ /* 0x000fe200078e0204 */
[----:B-----5:R3:W-:Y:S01]  /*16d0*/  STG.E desc[UR8][R14.64], R20 ;  /* 0x000000140e007986 */ /* 0x0207e2000c101908 */
[----:B------:R-:W-:-:S02]  /*16e0*/  LEA R33, R2, R33, 0x2 ;  /* 0x0000002102217211 */ /* 0x000fc400078e10ff */
[C---:B-1----:R-:W-:Y:S01]  /*16f0*/  LEA R19, R2.reuse, R23, 0x3 ;  /* 0x0000001702137211 */ /* 0x042fe200078e18ff */
[----:B------:R1:W-:Y:S01]  /*1700*/  STG.E desc[UR8][R24.64], R37 ;  /* 0x0000002518007986 */ /* 0x0003e2000c101908 */
[C---:B------:R-:W-:Y:S02]  /*1710*/  IMAD R22, R2.reuse, 0xc, R23 ;  /* 0x0000000c02167824 */ /* 0x040fe400078e0217 */
[----:B------:R-:W-:Y:S01]  /*1720*/  IMAD R7, R2, 0x4, R7 ;  /* 0x0000000402077824 */ /* 0x000fe200078e0207 */
[----:B------:R4:W-:Y:S04]  /*1730*/  STG.E desc[UR8][R16.64], R35 ;  /* 0x0000002310007986 */ /* 0x0009e8000c101908 */
[----:B------:R-:W5:Y:S01]  /*1740*/  LDS R19, [R19] ;  /* 0x0000000013137984 */ /* 0x000f620000000800 */
[----:B---3--:R-:W-:-:S02]  /*1750*/  LEA R14, P1, R10, UR6, 0x2 ;  /* 0x000000060a0e7c11 */ /* 0x008fc4000f8210ff */
[----:B------:R-:W-:Y:S01]  /*1760*/  LEA R7, R2, R7, 0x2 ;  /* 0x0000000702077211 */ /* 0x000fe200078e10ff */
[----:B-1----:R-:W-:Y:S01]  /*1770*/  IMAD.WIDE R24, R29, 0x400, R4 ;  /* 0x000004001d187825 */ /* 0x002fe200078e0204 */
[----:B------:R-:W-:Y:S01]  /*1780*/  LEA.HI.X R15, R10, UR7, R11, 0x2, P1 ;  /* 0x000000070a0f7c11 */ /* 0x000fe200088f140b */
[----:B------:R-:W1:Y:S01]  /*1790*/  LDS R22, [R22] ;  /* 0x0000000016167984 */ /* 0x000e620000000800 */
[----:B------:R-:W-:Y:S01]  /*17a0*/  LEA R11, R2, R23, 0x4 ;  /* 0x00000017020b7211 */ /* 0x000fe200078e20ff */
[----:B----4-:R-:W-:Y:S01]  /*17b0*/  IMAD.WIDE R16, R9, 0x400, R4 ;  /* 0x0000040009107825 */ /* 0x010fe200078e0204 */
[----:B------:R-:W-:Y:S01]  /*17c0*/  LEA R34, P1, R24, UR6, 0x2 ;  /* 0x0000000618227c11 */ /* 0x000fe2000f8210ff */
[----:B------:R3:W-:Y:S02]  /*17d0*/  STG.E desc[UR8][R14.64], R27 ;  /* 0x0000001b0e007986 */ /* 0x0007e4000c101908 */
[----:B------:R-:W-:Y:S01]  /*17e0*/  IMAD R23, R2, 0x4, R11 ;  /* 0x0000000402177824 */ /* 0x000fe200078e020b */
[----:B------:R-:W-:Y:S01]  /*17f0*/  LEA.HI.X R35, R24, UR7, R25, 0x2, P1 ;  /* 0x0000000718237c11 */ /* 0x000fe200088f1419 */
[----:B------:R-:W-:Y:S01]  /*1800*/  IMAD R25, R2, 0xc, R11 ;  /* 0x0000000c02197824 */ /* 0x000fe200078e020b */
[----:B------:R-:W4:Y:S01]  /*1810*/  LDS R10, [R11] ;  /* 0x000000000b0a7984 */ /* 0x000f220000000800 */
[----:B------:R-:W-:Y:S01]  /*1820*/  LEA R12, P2, R16, UR6, 0x2 ;  /* 0x00000006100c7c11 */ /* 0x000fe2000f8410ff */
[----:B------:R-:W-:Y:S01]  /*1830*/  IMAD.WIDE R36, R31, 0x400, R4 ;  /* 0x000004001f247825 */ /* 0x000fe200078e0204 */
[----:B------:R-:W-:Y:S01]  /*1840*/  LEA R31, R2, R31, 0x2 ;  /* 0x0000001f021f7211 */ /* 0x000fe200078e10ff */
[----:B------:R-:W4:Y:S01]  /*1850*/  LDS R23, [R23] ;  /* 0x0000000017177984 */ /* 0x000f220000000800 */
[----:B------:R-:W-:Y:S01]  /*1860*/  LEA.HI.X R13, R16, UR7, R17, 0x2, P2 ;  /* 0x00000007100d7c11 */ /* 0x000fe200090f1411 */
[----:B------:R-:W-:Y:S01]  /*1870*/  IMAD R9, R2, 0x4, R9 ;  /* 0x0000000402097824 */ /* 0x000fe200078e0209 */
[----:B------:R-:W-:Y:S01]  /*1880*/  LEA R16, P2, R36, UR6, 0x2 ;  /* 0x0000000624107c11 */ /* 0x000fe2000f8410ff */
[----:B---3--:R-:W-:Y:S01]  /*1890*/  IMAD R27, R2, 0x8, R11 ;  /* 0x00000008021b7824 */ /* 0x008fe200078e020b */
[----:B------:R-:W-:Y:S01]  /*18a0*/  LDS R25, [R25] ;  /* 0x0000000019197984 */ /* 0x000fe20000000800 */
[----:B------:R-:W-:Y:S01]  /*18b0*/  IMAD.WIDE R14, R33, 0x400, R4 ;  /* 0x00000400210e7825 */ /* 0x000fe200078e0204 */
[----:B------:R-:W-:-:S02]  /*18c0*/  LEA.HI.X R17, R36, UR7, R37, 0x2, P2 ;  /* 0x0000000724117c11 */ /* 0x000fc400090f1425 */
[----:B0-----:R0:W-:Y:S01]  /*18d0*/  STG.E desc[UR8][R12.64], R21 ;  /* 0x000000150c007986 */ /* 0x0011e2000c101908 */
[----:B------:R-:W-:Y:S01]  /*18e0*/  IMAD R29, R2, 0x4, R29 ;  /* 0x00000004021d7824 */ /* 0x000fe200078e021d */
[----:B------:R-:W-:Y:S01]  /*18f0*/  LEA R36, P1, R14, UR6, 0x2 ;  /* 0x000000060e247c11 */ /* 0x000fe2000f8210ff */
[----:B------:R-:W-:Y:S01]  /*1900*/  IMAD R33, R2, 0x4, R33 ;  /* 0x0000000402217824 */ /* 0x000fe200078e0221 */
[----:B------:R-:W3:Y:S02]  /*1910*/  LDS R27, [R27] ;  /* 0x000000001b1b7984 */ /* 0x000ee40000000800 */
[----:B------:R-:W-:Y:S02]  /*1920*/  LEA.HI.X R37, R14, UR7, R15, 0x2, P1 ;  /* 0x000000070e257c11 */ /* 0x000fe400088f140f */
[----:B--2---:R2:W-:Y:S01]  /*1930*/  STG.E desc[UR8][R34.64], R18 ;  /* 0x0000001222007986 */ /* 0x0045e2000c101908 */
[----:B0-----:R-:W-:-:S03]  /*1940*/  IMAD.WIDE R12, R9, 0x400, R4 ;  /* 0x00000400090c7825 */ /* 0x001fc600078e0204 */
[----:B-----5:R0:W-:Y:S01]  /*1950*/  STG.E desc[UR8][R16.64], R19 ;  /* 0x0000001310007986 */ /* 0x0201e2000c101908 */
[----:B------:R-:W-:-:S03]  /*1960*/  IMAD.WIDE R20, R29, 0x400, R4 ;  /* 0x000004001d147825 */ /* 0x000fc600078e0204 */
[----:B-1----:R-:W-:Y:S01]  /*1970*/  STG.E desc[UR8][R36.64], R22 ;  /* 0x0000001624007986 */ /* 0x002fe2000c101908 */
[----:B--2---:R-:W-:Y:S01]  /*1980*/  LEA R34, P2, R12, UR6, 0x2 ;  /* 0x000000060c227c11 */ /* 0x004fe2000f8410ff */
[C---:B------:R-:W-:Y:S02]  /*1990*/  IMAD R9, R2.reuse, 0x4, R9 ;  /* 0x0000000402097824 */ /* 0x040fe400078e0209 */
[----:B------:R-:W-:Y:S01]  /*19a0*/  IMAD R29, R2, 0x4, R29 ;  /* 0x00000004021d7824 */ /* 0x000fe200078e021d */
[----:B------:R-:W-:Y:S01]  /*19b0*/  LEA.HI.X R35, R12, UR7, R13, 0x2, P2 ;  /* 0x000000070c237c11 */ /* 0x000fe200090f140d */
[--C-:B0-----:R-:W-:Y:S01]  /*19c0*/  IMAD.WIDE R18, R31, 0x400, R4.reuse ;  /* 0x000004001f127825 */ /* 0x101fe200078e0204 */
[----:B------:R-:W-:Y:S02]  /*19d0*/  LEA R14, P2, R20, UR6, 0x2 ;  /* 0x00000006140e7c11 */ /* 0x000fe4000f8410ff */
[----:B------:R-:W-:Y:S01]  /*19e0*/  LEA R31, R2, R31, 0x2 ;  /* 0x0000001f021f7211 */ /* 0x000fe200078e10ff */
[----:B------:R-:W-:Y:S01]  /*19f0*/  IMAD.WIDE R16, R33, 0x400, R4 ;  /* 0x0000040021107825 */ /* 0x000fe200078e0204 */
[----:B------:R-:W-:Y:S01]  /*1a00*/  LEA R12, P1, R18, UR6, 0x2 ;  /* 0x00000006120c7c11 */ /* 0x000fe2000f8210ff */
[----:B----4-:R0:W-:Y:S01]  /*1a10*/  STG.E desc[UR8][R34.64], R10 ;  /* 0x0000000a22007986 */ /* 0x0101e2000c101908 */
[----:B------:R-:W-:Y:S01]  /*1a20*/  LEA.HI.X R15, R20, UR7, R21, 0x2, P2 ;  /* 0x00000007140f7c11 */ /* 0x000fe200090f1415 */
[----:B------:R-:W-:Y:S01]  /*1a30*/  IMAD R33, R2, 0x4, R33 ;  /* 0x0000000402217824 */ /* 0x000fe200078e0221 */
[----:B------:R-:W-:-:S02]  /*1a40*/  LEA.HI.X R13, R18, UR7, R19, 0x2, P1 ;  /* 0x00000007120d7c11 */ /* 0x000fc400088f1413 */
[----:B------:R-:W-:Y:S01]  /*1a50*/  ISETP.GE.AND P1, PT, R8, -0xc, PT ;  /* 0xfffffff40800780c */ /* 0x000fe20003f26270 */
[----:B------:R2:W-:Y:S01]  /*1a60*/  STG.E desc[UR8][R14.64], R23 ;  /* 0x000000170e007986 */ /* 0x0005e2000c101908 */
[----:B------:R-:W-:-:S04]  /*1a70*/  LEA R20, P2, R16, UR6, 0x2 ;  /* 0x0000000610147c11 */ /* 0x000fc8000f8410ff */
[----:B------:R-:W-:Y:S01]  /*1a80*/  LEA.HI.X R21, R16, UR7, R17, 0x2, P2 ;  /* 0x0000000710157c11 */ /* 0x000fe200090f1411 */
[----:B0-----:R-:W-:Y:S01]  /*1a90*/  IMAD R35, R2, 0x10, R11 ;  /* 0x0000001002237824 */ /* 0x001fe200078e020b */
[----:B---3--:R2:W-:Y:S04]  /*1aa0*/  STG.E desc[UR8][R12.64], R27 ;  /* 0x0000001b0c007986 */ /* 0x0085e8000c101908 */
[----:B------:R2:W-:Y:S01]  /*1ab0*/  STG.E desc[UR8][R20.64], R25 ;  /* 0x0000001914007986 */ /* 0x0005e2000c101908 */
[----:B------:R-:W-:Y:S05]  /*1ac0*/  @!P1 BRA `(.L_x_10) ;  /* 0xfffffff800249947 */ /* 0x000fea000383ffff */
.L_x_9:
[----:B------:R-:W-:-:S04]  /*1ad0*/  IADD3 R10, PT, PT, -R8, RZ, RZ ;  /* 0x000000ff080a7210 */ /* 0x000fc80007ffe1ff */
[----:B------:R-:W-:-:S13]  /*1ae0*/  ISETP.GT.AND P1, PT, R10, 0x4, PT ;  /* 0x000000040a00780c */ /* 0x000fda0003f24270 */
[----:B------:R-:W-:Y:S05]  /*1af0*/  @!P1 BRA `(.L_x_11) ;  /* 0x0000000000f49947 */ /* 0x000fea0003800000 */
[----:B--2---:R-:W0:Y:S01]  /*1b00*/  LDS R23, [R35] ;  /* 0x0000000023177984 */ /* 0x004e220000000800 */
[----:B------:R-:W1:Y:S01]  /*1b10*/  LDCU.64 UR6, c[0x0][0x388] ;  /* 0x00007100ff0677ac */ /* 0x000e620008000a00 */
[C---:B------:R-:W-:Y:S02]  /*1b20*/  IMAD R20, R2.reuse, 0x4, R35 ;  /* 0x0000000402147824 */ /* 0x040fe400078e0223 */
[----:B------:R-:W-:Y:S01]  /*1b30*/  IMAD.WIDE R10, R9, 0x400, R4 ;  /* 0x00000400090a7825 */ /* 0x000fe200078e0204 */
[----:B------:R-:W-:-:S03]  /*1b40*/  LEA R9, R2, R9, 0x2 ;  /* 0x0000000902097211 */ /* 0x000fc600078e10ff */
[----:B------:R-:W2:Y:S01]  /*1b50*/  LDS R20, [R20] ;  /* 0x0000000014147984 */ /* 0x000ea20000000800 */
[C-C-:B------:R-:W-:Y:S02]  /*1b60*/  IMAD R21, R2.reuse, 0x8, R35.reuse ;  /* 0x0000000802157824 */ /* 0x140fe400078e0223 */
[----:B------:R-:W-:Y:S02]  /*1b70*/  IMAD R22, R2, 0xc, R35 ;  /* 0x0000000c02167824 */ /* 0x000fe400078e0223 */
[--C-:B------:R-:W-:Y:S02]  /*1b80*/  IMAD.WIDE R14, R29, 0x400, R4.reuse ;  /* 0x000004001d0e7825 */ /* 0x100fe400078e0204 */
[----:B------:R-:W3:Y:S02]  /*1b90*/  LDS R21, [R21] ;  /* 0x0000000015157984 */ /* 0x000ee40000000800 */
[----:B------:R-:W-:Y:S01]  /*1ba0*/  IMAD.WIDE R12, R31, 0x400, R4 ;  /* 0x000004001f0c7825 */ /* 0x000fe200078e0204 */
[----:B-1----:R-:W-:Y:S01]  /*1bb0*/  LEA R24, P0, R10, UR6, 0x2 ;  /* 0x000000060a187c11 */ /* 0x002fe2000f8010ff */
[----:B------:R-:W1:Y:S02]  /*1bc0*/  LDS R22, [R22] ;  /* 0x0000000016167984 */ /* 0x000e640000000800 */
[----:B------:R-:W-:Y:S01]  /*1bd0*/  IMAD R29, R2, 0x4, R29 ;  /* 0x00000004021d7824 */ /* 0x000fe200078e021d */
[----:B------:R-:W-:Y:S01]  /*1be0*/  LEA R16, P1, R12, UR6, 0x2 ;  /* 0x000000060c107c11 */ /* 0x000fe2000f8210ff */
[----:B------:R-:W-:Y:S01]  /*1bf0*/  IMAD R31, R2, 0x4, R31 ;  /* 0x00000004021f7824 */ /* 0x000fe200078e021f */
[----:B------:R-:W-:Y:S01]  /*1c00*/  LEA.HI.X R25, R10, UR7, R11, 0x2, P0 ;  /* 0x000000070a197c11 */ /* 0x000fe200080f140b */
[C---:B------:R-:W-:Y:S01]  /*1c10*/  IMAD R7, R2.reuse, 0x4, R7 ;  /* 0x0000000402077824 */ /* 0x040fe200078e0207 */
[----:B------:R-:W-:Y:S01]  /*1c20*/  LEA R11, R2, R35, 0x4 ;  /* 0x00000023020b7211 */ /* 0x000fe200078e20ff */
[----:B------:R-:W-:Y:S01]  /*1c30*/  VIADD R8, R8, 0x8 ;  /* 0x0000000808087836 */ /* 0x000fe20000000000 */
[----:B------:R-:W-:-:S02]  /*1c40*/  LEA R18, P0, R14, UR6, 0x2 ;  /* 0x000000060e127c11 */ /* 0x000fc4000f8010ff */
[----:B------:R-:W-:Y:S01]  /*1c50*/  LEA.HI.X R17, R12, UR7, R13, 0x2, P1 ;  /* 0x000000070c117c11 */ /* 0x000fe200088f140d */
[C-C-:B------:R-:W-:Y:S01]  /*1c60*/  IMAD R26, R2.reuse, 0x4, R11.reuse ;  /* 0x00000004021a7824 */ /* 0x140fe200078e020b */
[----:B------:R-:W4:Y:S01]  /*1c70*/  LDS R10, [R11] ;  /* 0x000000000b0a7984 */ /* 0x000f220000000800 */
[----:B------:R-:W-:Y:S01]  /*1c80*/  IMAD R27, R2, 0x8, R11 ;  /* 0x00000008021b7824 */ /* 0x000fe200078e020b */
[----:B------:R-:W-:Y:S01]  /*1c90*/  LEA.HI.X R19, R14, UR7, R15, 0x2, P0 ;  /* 0x000000070e137c11 */ /* 0x000fe200080f140f */
[C---:B------:R-:W-:Y:S01]  /*1ca0*/  IMAD R28, R2.reuse, 0xc, R11 ;  /* 0x0000000c021c7824 */ /* 0x040fe200078e020b */
[C---:B------:R-:W-:Y:S01]  /*1cb0*/  LEA R7, R2.reuse, R7, 0x2 ;  /* 0x0000000702077211 */ /* 0x040fe200078e10ff */
[--C-:B------:R-:W-:Y:S01]  /*1cc0*/  IMAD.WIDE R14, R33, 0x400, R4.reuse ;  /* 0x00000400210e7825 */ /* 0x100fe200078e0204 */
[----:B------:R-:W-:Y:S01]  /*1cd0*/  LEA R33, R2, R33, 0x2 ;  /* 0x0000002102217211 */ /* 0x000fe200078e10ff */
[----:B------:R-:W-:Y:S02]  /*1ce0*/  LDS R27, [R27] ;  /* 0x000000001b1b7984 */ /* 0x000fe40000000800 */
[----:B------:R-:W-:Y:S01]  /*1cf0*/  IMAD.WIDE R12, R9, 0x400, R4 ;  /* 0x00000400090c7825 */ /* 0x000fe200078e0204 */
[----:B------:R-:W-:Y:S01]  /*1d00*/  LEA R36, P0, R14, UR6, 0x2 ;  /* 0x000000060e247c11 */ /* 0x000fe2000f8010ff */
[----:B0-----:R-:W-:Y:S02]  /*1d10*/  STG.E desc[UR8][R24.64], R23 ;  /* 0x0000001718007986 */ /* 0x001fe4000c101908 */
[----:B------:R-:W-:Y:S01]  /*1d20*/  IMAD R9, R2, 0x4, R9 ;  /* 0x0000000402097824 */ /* 0x000fe200078e0209 */
[----:B------:R-:W-:Y:S01]  /*1d30*/  LEA.HI.X R37, R14, UR7, R15, 0x2, P0 ;  /* 0x000000070e257c11 */ /* 0x000fe200080f140f */
[----:B------:R-:W0:Y:S01]  /*1d40*/  LDS R25, [R26] ;  /* 0x000000001a197984 */ /* 0x000e220000000800 */
[----:B------:R-:W-:-:S03]  /*1d50*/  LEA R34, P0, R12, UR6, 0x2 ;  /* 0x000000060c227c11 */ /* 0x000fc6000f8010ff */
[----:B------:R-:W5:Y:S01]  /*1d60*/  LDS R23, [R28] ;  /* 0x000000001c177984 */ /* 0x000f620000000800 */
[----:B------:R-:W-:Y:S01]  /*1d70*/  LEA.HI.X R35, R12, UR7, R13, 0x2, P0 ;  /* 0x000000070c237c11 */ /* 0x000fe200080f140d */
[--C-:B------:R-:W-:Y:S01]  /*1d80*/  IMAD.WIDE R12, R31, 0x400, R4.reuse ;  /* 0x000004001f0c7825 */ /* 0x100fe200078e0204 */
[----:B------:R-:W-:Y:S01]  /*1d90*/  LEA R31, R2, R31, 0x2 ;  /* 0x0000001f021f7211 */ /* 0x000fe200078e10ff */
[----:B--2---:R2:W-:Y:S04]  /*1da0*/  STG.E desc[UR8][R18.64], R20 ;  /* 0x0000001412007986 */ /* 0x0045e8000c101908 */
[----:B---3--:R3:W-:Y:S04]  /*1db0*/  STG.E desc[UR8][R16.64], R21 ;  /* 0x0000001510007986 */ /* 0x0087e8000c101908 */
[----:B-1----:R-:W-:Y:S01]  /*1dc0*/  STG.E desc[UR8][R36.64], R22 ;  /* 0x0000001624007986 */ /* 0x002fe2000c101908 */
[----:B--2---:R-:W-:-:S04]  /*1dd0*/  IMAD.WIDE R18, R29, 0x400, R4 ;  /* 0x000004001d127825 */ /* 0x004fc800078e0204 */
[----:B---3--:R-:W-:Y:S01]  /*1de0*/  IMAD.WIDE R16, R33, 0x400, R4 ;  /* 0x0000040021107825 */ /* 0x008fe200078e0204 */
[----:B------:R-:W-:Y:S01]  /*1df0*/  LEA R14, P0, R18, UR6, 0x2 ;  /* 0x00000006120e7c11 */ /* 0x000fe2000f8010ff */
[----:B----4-:R1:W-:Y:S02]  /*1e00*/  STG.E desc[UR8][R34.64], R10 ;  /* 0x0000000a22007986 */ /* 0x0103e4000c101908 */
[----:B------:R-:W-:Y:S01]  /*1e10*/  IMAD R29, R2, 0x4, R29 ;  /* 0x00000004021d7824 */ /* 0x000fe200078e021d */
[----:B------:R-:W-:Y:S01]  /*1e20*/  LEA.HI.X R15, R18, UR7, R19, 0x2, P0 ;  /* 0x00000007120f7c11 */ /* 0x000fe200080f1413 */
[----:B------:R-:W-:Y:S01]  /*1e30*/  IMAD R33, R2, 0x4, R33 ;  /* 0x0000000402217824 */ /* 0x000fe200078e0221 */
[----:B------:R-:W-:Y:S02]  /*1e40*/  LEA R18, P0, R12, UR6, 0x2 ;  /* 0x000000060c127c11 */ /* 0x000fe4000f8010ff */
[----:B------:R-:W-:Y:S02]  /*1e50*/  LEA R20, P1, R16, UR6, 0x2 ;  /* 0x0000000610147c11 */ /* 0x000fe4000f8210ff */
[----:B------:R-:W-:-:S02]  /*1e60*/  LEA.HI.X R19, R12, UR7, R13, 0x2, P0 ;  /* 0x000000070c137c11 */ /* 0x000fc400080f140d */
[----:B------:R-:W-:Y:S01]  /*1e70*/  LEA.HI.X R21, R16, UR7, R17, 0x2, P1 ;  /* 0x0000000710157c11 */ /* 0x000fe200088f1411 */
[----:B-1----:R-:W-:Y:S01]  /*1e80*/  IMAD R35, R2, 0x10, R11 ;  /* 0x0000001002237824 */ /* 0x002fe200078e020b */
[----:B------:R-:W-:Y:S01]  /*1e90*/  PLOP3.LUT P0, PT, PT, PT, PT, 0x8, 0x80 ;  /* 0x000000000080781c */ /* 0x000fe20003f0e170 */
[----:B0-----:R1:W-:Y:S04]  /*1ea0*/  STG.E desc[UR8][R14.64], R25 ;  /* 0x000000190e007986 */ /* 0x0013e8000c101908 */
[----:B------:R1:W-:Y:S04]  /*1eb0*/  STG.E desc[UR8][R18.64], R27 ;  /* 0x0000001b12007986 */ /* 0x0003e8000c101908 */
[----:B-----5:R1:W-:Y:S04]  /*1ec0*/  STG.E desc[UR8][R20.64], R23 ;  /* 0x0000001714007986 */ /* 0x0203e8000c101908 */
.L_x_11:
[----:B------:R-:W-:-:S13]  /*1ed0*/  ISETP.NE.OR P0, PT, R8, RZ, P0 ;  /* 0x000000ff0800720c */ /* 0x000fda0000705670 */
[----:B------:R-:W-:Y:S05]  /*1ee0*/  @!P0 BRA `(.L_x_7) ;  /* 0x0000000000808947 */ /* 0x000fea0003800000 */
.L_x_8:
[C---:B012---:R-:W-:Y:S01]  /*1ef0*/  LEA R23, R2.reuse, R35, 0x2 ;  /* 0x0000002302177211 */ /* 0x047fe200078e10ff */
[C-C-:B------:R-:W-:Y:S01]  /*1f00*/  IMAD R25, R2.reuse, 0x8, R35.reuse ;  /* 0x0000000802197824 */ /* 0x140fe200078e0223 */
[----:B------:R1:W0:Y:S01]  /*1f10*/  LDS R37, [R35] ;  /* 0x0000000023257984 */ /* 0x0002220000000800 */
[C---:B------:R-:W-:Y:S01]  /*1f20*/  IMAD R21, R2.reuse, 0xc, R35 ;  /* 0x0000000c02157824 */ /* 0x040fe200078e0223 */
[----:B------:R-:W-:Y:S01]  /*1f30*/  LEA R7, R2, R7, 0x2 ;  /* 0x0000000702077211 */ /* 0x000fe200078e10ff */
[--C-:B------:R-:W-:Y:S01]  /*1f40*/  IMAD.WIDE R10, R9, 0x400, R4.reuse ;  /* 0x00000400090a7825 */ /* 0x100fe200078e0204 */
[----:B------:R-:W2:Y:S03]  /*1f50*/  LDS R23, [R23] ;  /* 0x0000000017177984 */ /* 0x000ea60000000800 */
[----:B------:R-:W-:Y:S01]  /*1f60*/  IMAD.WIDE R12, R29, 0x400, R4 ;  /* 0x000004001d0c7825 */ /* 0x000fe200078e0204 */
[----:B------:R-:W3:Y:S01]  /*1f70*/  LDS R25, [R25] ;  /* 0x0000000019197984 */ /* 0x000ee20000000800 */
[----:B------:R-:W-:-:S02]  /*1f80*/  LEA R26, P0, R10, UR10, 0x2 ;  /* 0x0000000a0a1a7c11 */ /* 0x000fc4000f8010ff */
[----:B------:R-:W-:Y:S01]  /*1f90*/  IMAD.WIDE R16, R31, 0x400, R4 ;  /* 0x000004001f107825 */ /* 0x000fe200078e0204 */
[----:B------:R-:W4:Y:S01]  /*1fa0*/  LDS R21, [R21] ;  /* 0x0000000015157984 */ /* 0x000f220000000800 */
[----:B------:R-:W-:Y:S02]  /*1fb0*/  LEA.HI.X R27, R10, UR11, R11, 0x2, P0 ;  /* 0x0000000b0a1b7c11 */ /* 0x000fe400080f140b */
[----:B------:R-:W-:Y:S01]  /*1fc0*/  LEA R18, P0, R12, UR10, 0x2 ;  /* 0x0000000a0c127c11 */ /* 0x000fe2000f8010ff */
[----:B------:R-:W-:Y:S01]  /*1fd0*/  VIADD R8, R8, 0x4 ;  /* 0x0000000408087836 */ /* 0x000fe20000000000 */
[----:B------:R-:W-:Y:S01]  /*1fe0*/  LEA R31, R2, R31, 0x2 ;  /* 0x0000001f021f7211 */ /* 0x000fe200078e10ff */
[----:B------:R-:W-:Y:S01]  /*1ff0*/  IMAD.WIDE R10, R33, 0x400, R4 ;  /* 0x00000400210a7825 */ /* 0x000fe200078e0204 */
[----:B------:R-:W-:Y:S02]  /*2000*/  LEA.HI.X R19, R12, UR11, R13, 0x2, P0 ;  /* 0x0000000b0c137c11 */ /* 0x000fe400080f140d */
[----:B------:R-:W-:Y:S01]  /*2010*/  LEA R12, P0, R16, UR10, 0x2 ;  /* 0x0000000a100c7c11 */ /* 0x000fe2000f8010ff */
[----:B------:R-:W-:Y:S01]  /*2020*/  IMAD R9, R2, 0x4, R9 ;  /* 0x0000000402097824 */ /* 0x000fe200078e0209 */
[----:B------:R-:W-:Y:S01]  /*2030*/  LEA R14, P1, R10, UR10, 0x2 ;  /* 0x0000000a0a0e7c11 */ /* 0x000fe2000f8210ff */
[----:B------:R-:W-:Y:S01]  /*2040*/  IMAD R29, R2, 0x4, R29 ;  /* 0x00000004021d7824 */ /* 0x000fe200078e021d */
[----:B------:R-:W-:Y:S01]  /*2050*/  LEA.HI.X R13, R16, UR11, R17, 0x2, P0 ;  /* 0x0000000b100d7c11 */ /* 0x000fe200080f1411 */
[----:B------:R-:W-:Y:S01]  /*2060*/  IMAD R33, R2, 0x4, R33 ;  /* 0x0000000402217824 */ /* 0x000fe200078e0221 */
[----:B------:R-:W-:Y:S01]  /*2070*/  ISETP.NE.AND P0, PT, R8, RZ, PT ;  /* 0x000000ff0800720c */ /* 0x000fe20003f05270 */
[----:B-1----:R-:W-:Y:S01]  /*2080*/  IMAD R35, R2, 0x10, R35 ;  /* 0x0000001002237824 */ /* 0x002fe200078e0223 */
[----:B------:R-:W-:Y:S01]  /*2090*/  LEA.HI.X R15, R10, UR11, R11, 0x2, P1 ;  /* 0x0000000b0a0f7c11 */ /* 0x000fe200088f140b */
[----:B0-----:R0:W-:Y:S04]  /*20a0*/  STG.E desc[UR8][R26.64], R37 ;  /* 0x000000251a007986 */ /* 0x0011e8000c101908 */
[----:B--2---:R0:W-:Y:S04]  /*20b0*/  STG.E desc[UR8][R18.64], R23 ;  /* 0x0000001712007986 */ /* 0x0041e8000c101908 */
[----:B---3--:R0:W-:Y:S04]  /*20c0*/  STG.E desc[UR8][R12.64], R25 ;  /* 0x000000190c007986 */ /* 0x0081e8000c101908 */
[----:B----4-:R0:W-:Y:S01]  /*20d0*/  STG.E desc[UR8][R14.64], R21 ;  /* 0x000000150e007986 */ /* 0x0101e2000c101908 */
[----:B------:R-:W-:Y:S05]  /*20e0*/  @P0 BRA `(.L_x_8) ;  /* 0xfffffffc00800947 */ /* 0x000fea000383ffff */
.L_x_7:
[----:B------:R-:W-:-:S13]  /*20f0*/  ISETP.NE.AND P0, PT, R6, RZ, PT ;  /* 0x000000ff0600720c */ /* 0x000fda0003f05270 */
[----:B0-----:R-:W-:Y:S05]  /*2100*/  @!P0 EXIT ;  /* 0x000000000000894d */ /* 0x001fea0003800000 */
[----:B------:R-:W0:Y:S01]  /*2110*/  S2UR UR6, SR_CgaCtaId ;  /* 0x00000000000679c3 */ /* 0x000e220000008800 */
[----:B------:R-:W4:Y:S01]  /*2120*/  LDCU.64 UR10, c[0x0][0x388] ;  /* 0x00007100ff0a77ac */ /* 0x000f220008000a00 */
[----:B------:R-:W-:Y:S01]  /*2130*/  IADD3 R3, PT, PT, R3, R7, RZ ;  /* 0x0000000703037210 */ /* 0x000fe20007ffe0ff */
[----:B------:R-:W-:Y:S01]  /*2140*/  IMAD.MOV R6, RZ, RZ, -R6 ;  /* 0x000000ffff067224 */ /* 0x000fe200078e0a06 */
[----:B------:R-:W-:-:S03]  /*2150*/  UMOV UR4, 0x400 ;  /* 0x0000040000047882 */ /* 0x000fc60000000000 */
[----:B------:R-:W-:Y:S02]  /*2160*/  IMAD R0, R0, 0x21, R3 ;  /* 0x0000002100007824 */ /* 0x000fe400078e0203 */
[----:B------:R-:W-:Y:S01]  /*2170*/  VIADD R3, R3, UR5 ;  /* 0x0000000503037c36 */ /* 0x000fe20008000000 */
[----:B----4-:R-:W-:-:S04]  /*2180*/  LEA R8, P0, R4, UR10, 0x2 ;  /* 0x0000000a04087c11 */ /* 0x010fc8000f8010ff */
[----:B---3--:R-:W-:Y:S01]  /*2190*/  LEA.HI.X R9, R4, UR11, RZ, 0x2, P0 ;  /* 0x0000000b04097c11 */ /* 0x008fe200080f14ff */
[----:B0-----:R-:W-:-:S06]  /*21a0*/  ULEA UR4, UR6, UR4, 0x18 ;  /* 0x0000000406047291 */ /* 0x001fcc000f8ec0ff */
[----:B------:R-:W-:-:S07]  /*21b0*/  LEA R7, R0, UR4, 0x2 ;  /* 0x0000000400077c11 */ /* 0x000fce000f8e10ff */
.L_x_12:
[----:B0-----:R0:W3:Y:S01]  /*21c0*/  LDS R11, [R7] ;  /* 0x00000000070b7984 */ /* 0x0010e20000000800 */
[----:B------:R-:W-:Y:S01]  /*21d0*/  IADD3 R6, PT, PT, R6, 0x1, RZ ;  /* 0x0000000106067810 */ /* 0x000fe20007ffe0ff */
[----:B------:R-:W-:-:S03]  /*21e0*/  IMAD.WIDE R4, R3, 0x1000, R8 ;  /* 0x0000100003047825 */ /* 0x000fc600078e0208 */
[----:B------:R-:W-:Y:S01]  /*21f0*/  ISETP.NE.AND P0, PT, R6, RZ, PT ;  /* 0x000000ff0600720c */ /* 0x000fe20003f05270 */
[C---:B------:R-:W-:Y:S02]  /*2200*/  IMAD.IADD R3, R2.reuse, 0x1, R3 ;  /* 0x0000000102037824 */ /* 0x040fe400078e0203 */
[----:B0-----:R-:W-:Y:S01]  /*2210*/  IMAD R7, R2, 0x4, R7 ;  /* 0x0000000402077824 */ /* 0x001fe200078e0207 */
[----:B---3--:R0:W-:Y:S09]  /*2220*/  STG.E desc[UR8][R4.64], R11 ;  /* 0x0000000b04007986 */ /* 0x0081f2000c101908 */
[----:B------:R-:W-:Y:S05]  /*2230*/  @P0 BRA `(.L_x_12) ;  /* 0xfffffffc00e00947 */ /* 0x000fea000383ffff */
[----:B------:R-:W-:Y:S05]  /*2240*/  EXIT ;  /* 0x000000000000794d */ /* 0x000fea0003800000 */
        .weak           $__internal_0_$__cuda_sm20_div_u16
        .type           $__internal_0_$__cuda_sm20_div_u16,@function
        .size           $__internal_0_$__cuda_sm20_div_u16,(.L_x_40 - $__internal_0_$__cuda_sm20_div_u16)
$__internal_0_$__cuda_sm20_div_u16:
[----:B------:R-:W0:Y:S01]  /*2250*/  I2F.U16 R5, R4 ;  /* 0x0000000400057306 */ /* 0x000e220000101000 */
[----:B------:R-:W-:Y:S02]  /*2260*/  HFMA2 R6, -RZ, RZ, 15, 0 ;  /* 0x4b800000ff067431 */ /* 0x000fe400000001ff */
[----:B------:R-:W-:Y:S01]  /*2270*/  IMAD.MOV.U32 R7, RZ, RZ, 0x0 ;  /* 0x00000000ff077424 */ /* 0x000fe200078e00ff */
[C---:B0-----:R-:W-:Y:S02]  /*2280*/  FSETP.GEU.AND P1, PT, |R5|.reuse, 1.175494350822287508e-38, PT ;  /* 0x008000000500780b */ /* 0x041fe40003f2e200 */
[----:B------:R-:W-:Y:S02]  /*2290*/  FSETP.GT.AND P0, PT, |R5|, 8.50705917302346158658e+37, PT ;  /* 0x7e8000000500780b */ /* 0x000fe40003f04200 */
[----:B------:R-:W-:-:S04]  /*22a0*/  FSEL R6, R6, 1, !P1 ;  /* 0x3f80000006067808 */ /* 0x000fc80004800000 */
[----:B------:R-:W-:Y:S02]  /*22b0*/  FSEL R6, R6, 0.25, !P0 ;  /* 0x3e80000006067808 */ /* 0x000fe40004000000 */
[----:B------:R-:W-:-:S03]  /*22c0*/  ISETP.NE.U32.AND P0, PT, R4, RZ, PT ;  /* 0x000000ff0400720c */ /* 0x000fc60003f05070 */
[----:B------:R-:W-:-:S04]  /*22d0*/  FMUL R8, R5, R6 ;  /* 0x0000000605087220 */ /* 0x000fc80000400000 */
[----:B------:R-:W0:Y:S02]  /*22e0*/  MUFU.RCP R5, R8 ;  /* 0x0000000800057308 */ /* 0x000e240000001000 */
[----:B0-----:R-:W-:Y:S01]  /*22f0*/  FMUL R6, R6, R5 ;  /* 0x0000000506067220 */ /* 0x001fe20000400000 */
[----:B------:R-:W-:-:S03]  /*2300*/  I2FP.F32.U32.RZ R5, UR6 ;  /* 0x0000000600057c45 */ /* 0x000fc6000820d000 */
[----:B------:R-:W-:-:S04]  /*2310*/  VIADD R6, R6, 0x2 ;  /* 0x0000000206067836 */ /* 0x000fc80000000000 */
[----:B------:R-:W-:Y:S01]  /*2320*/  FMUL.RZ R5, R5, R6 ;  /* 0x0000000605057220 */ /* 0x000fe2000040c000 */
[----:B------:R-:W-:-:S05]  /*2330*/  MOV R6, R9 ;  /* 0x0000000900067202 */ /* 0x000fca0000000f00 */
[----:B------:R-:W0:Y:S02]  /*2340*/  F2I.U32.TRUNC.NTZ R5, R5 ;  /* 0x0000000500057305 */ /* 0x000e24000020f000 */
[----:B0-----:R-:W-:Y:S01]  /*2350*/  LOP3.LUT R4, R5, 0xffff, RZ, 0xc0, !PT ;  /* 0x0000ffff05047812 */ /* 0x001fe200078ec0ff */
[----:B------:R-:W-:Y:S01]  /*2360*/  @!P0 IMAD.MOV.U32 R4, RZ, RZ, -0x1 ;  /* 0xffffffffff048424 */ /* 0x000fe200078e00ff */
[----:B------:R-:W-:Y:S06]  /*2370*/  RET.REL.NODEC R6 `(_Z25transposeCoalescedOptimalPfS_) ;  /* 0xffffffdc06207950 */ /* 0x000fec0003c3ffff */
.L_x_13:
[----:B------:R-:W-:-:S00]  /*2380*/  BRA `(.L_x_13) ;  /* 0xfffffffc00fc7947 */ /* 0x000fc0000383ffff */
[----:B------:R-:W-:-:S00]  /*2390*/  NOP ;  /* 0x0000000000007918 */ /* 0x000fc00000000000 */
        /* <DEDUP_REMOVED lines=14> */
.L_x_40:


//--------------------- .text._Z21transposeCoalescedSHMPfS_ --------------------------
	.section	.text._Z21transposeCoalescedSHMPfS_,"ax",@progbits
	.align	128
        .global         _Z21transposeCoalescedSHMPfS_
        .type           _Z21transposeCoalescedSHMPfS_,@function
        .size           _Z21transposeCoalescedSHMPfS_,(.L_x_41 - _Z21transposeCoalescedSHMPfS_)
        .other          _Z21transposeCoalescedSHMPfS_,@"STO_CUDA_ENTRY STV_DEFAULT"
_Z21transposeCoalescedSHMPfS_:
.text._Z21transposeCoalescedSHMPfS_:
        /* <DEDUP_REMOVED lines=16> */
[----:B------:R-:W-:Y:S05]  /*0100*/  CALL.REL.NOINC `($__internal_1_$__cuda_sm20_div_u16) ;  /* 0x0000002000507944 */ /* 0x000fea0003c00000 */
[----:B------:R-:W-:Y:S01]  /*0110*/  LOP3.LUT R5, R4, 0xffff, RZ, 0xc0, !PT ;  /* 0x0000ffff04057812 */ /* 0x000fe200078ec0ff */
[----:B------:R-:W0:Y:S01]  /*0120*/  LDCU.64 UR8, c[0x0][0x358] ;  /* 0x00006b00ff0877ac */ /* 0x000e220008000a00 */
[----:B------:R-:W-:Y:S02]  /*0130*/  IMAD.MOV.U32 R21, RZ, RZ, RZ ;  /* 0x000000ffff157224 */ /* 0x000fe400078e00ff */
        /* <DEDUP_REMOVED lines=9> */
[----:B------:R-:W-:Y:S01]  /*01d0*/  IADD3 R8, PT, PT, -R8, RZ, RZ ;  /* 0x000000ff08087210 */ /* 0x000fe20007ffe1ff */
[C-C-:B------:R-:W-:Y:S01]  /*01e0*/  IMAD R15, R2.reuse, 0x2, R19.reuse ;  /* 0x00000002020f7824 */ /* 0x140fe200078e0213 */
[----:B------:R-:W-:Y:S01]  /*01f0*/  IADD3 R7, PT, PT, R3, UR4, R2 ;  /* 0x0000000403077c10 */ /* 0x000fe2000fffe002 */
        /* <DEDUP_REMOVED lines=12> */
.L_x_17:
        /* <DEDUP_REMOVED lines=36> */
[----:B------:R-:W-:Y:S01]  /*0500*/  IMAD.WIDE.U32 R14, R25, 0x400, R12 ;  /* 0x00000400190e7825 */ /* 0x000fe200078e000c */
[----:B------:R-:W-:-:S03]  /*0510*/  LEA R23, R2, R23, 0x2 ;  /* 0x0000001702177211 */ /* 0x000fc600078e10ff */
[----:B------:R0:W4:Y:S02]  /*0520*/  LDG.E R26, desc[UR8][R18.64] ;  /* 0x00000008121a7981 */ /* 0x000124000c1e1900 */
        /* <DEDUP_REMOVED lines=13> */
[C---:B0-----:R-:W-:Y:S01]  /*0600*/  IMAD R19, R2.reuse, 0x4, R25 ;  /* 0x0000000402137824 */ /* 0x041fe200078e0219 */
[----:B-1----:R-:W-:-:S02]  /*0610*/  LEA R29, R2, R17, 0x2 ;  /* 0x00000011021d7211 */ /* 0x002fc400078e10ff */
        /* <DEDUP_REMOVED lines=15> */
[C---:B------:R-:W-:Y:S02]  /*0710*/  IMAD R33, R2.reuse, 0x100, R9 ;  /* 0x0000010002217824 */ /* 0x040fe400078e0209 */
[----:B------:R-:W-:Y:S01]  /*0720*/  IMAD R27, R2, 0x4, R27 ;  /* 0x00000004021b7824 */ /* 0x000fe200078e021b */
        /* <DEDUP_REMOVED lines=20> */
[C-C-:B------:R-:W-:Y:S01]  /*0870*/  IMAD R31, R2.reuse, 0x80, R15.reuse ;  /* 0x00000080021f7824 */ /* 0x140fe200078e020f */
[C---:B-----5:R-:W-:Y:S01]  /*0880*/  LEA R23, R2.reuse, R15, 0x8 ;  /* 0x0000000f02177211 */ /* 0x060fe200078e40ff */
[C-C-:B------:R-:W-:Y:S01]  /*0890*/  IMAD R9, R2.reuse, 0x200, R15.reuse ;  /* 0x0000020002097824 */ /* 0x140fe200078e020f */
[----:B------:R5:W-:Y:S01]  /*08a0*/  STS [R35], R26 ;  /* 0x0000001a23007388 */ /* 0x000be20000000800 */
[C---:B------:R-:W-:Y:S02]  /*08b0*/  IMAD R33, R2.reuse, 0x180, R15 ;  /* 0x0000018002217824 */ /* 0x040fe400078e020f */
[C-C-:B0-----:R-:W-:Y:S01]  /*08c0*/  IMAD R17, R2.reuse, 0x100, R9.reuse ;  /* 0x0000010002117824 */ /* 0x141fe200078e0209 */
[----:B------:R0:W-:Y:S01]  /*08d0*/  STS [R15], R18 ;  /* 0x000000120f007388 */ /* 0x0001e20000000800 */
[----:B------:R-:W-:-:S03]  /*08e0*/  IMAD R37, R2, 0x180, R9 ;  /* 0x0000018002257824 */ /* 0x000fc600078e0209 */
[----:B------:R-:W-:Y:S01]  /*08f0*/  STS [R31], R28 ;  /* 0x0000001c1f007388 */ /* 0x000fe20000000800 */
[----:B-----5:R-:W-:Y:S02]  /*0900*/  IMAD R35, R2, 0x80, R9 ;  /* 0x0000008002237824 */ /* 0x020fe400078e0209 */
[----:B------:R-:W-:Y:S01]  /*0910*/  VIADD R8, R8, 0x10 ;  /* 0x0000001008087836 */ /* 0x000fe20000000000 */
[----:B------:R-:W-:-:S04]  /*0920*/  LEA R21, R2, R21, 0x2 ;  /* 0x0000001502157211 */ /* 0x000fc800078e10ff */
[----:B------:R-:W-:Y:S01]  /*0930*/  ISETP.GE.AND P1, PT, R8, -0xc, PT ;  /* 0xfffffff40800780c */ /* 0x000fe20003f26270 */
[----:B------:R-:W-:-:S04]  /*0940*/  IMAD R21, R2, 0x4, R21 ;  /* 0x0000000402157824 */ /* 0x000fc800078e0215 */
[C---:B------:R-:W-:Y:S01]  /*0950*/  IMAD R21, R2.reuse, 0x4, R21 ;  /* 0x0000000402157824 */ /* 0x040fe200078e0215 */
[C---:B------:R-:W-:Y:S01]  /*0960*/  LEA R27, R2.reuse, R27, 0x2 ;  /* 0x0000001b021b7211 */ /* 0x040fe200078e10ff */
[C---:B------:R-:W-:Y:S02]  /*0970*/  IMAD R19, R2.reuse, 0x4, R19 ;  /* 0x0000000402137824 */ /* 0x040fe400078e0213 */
[C---:B0-----:R-:W-:Y:S01]  /*0980*/  IMAD R15, R2.reuse, 0x4, R29 ;  /* 0x00000004020f7824 */ /* 0x041fe200078e021d */
[C---:B------:R-:W-:Y:S01]  /*0990*/  LEA R21, R2.reuse, R21, 0x2 ;  /* 0x0000001502157211 */ /* 0x040fe200078e10ff */
        /* <DEDUP_REMOVED lines=9> */
.L_x_16:
        /* <DEDUP_REMOVED lines=38> */
[----:B------:R1:W5:Y:S04]  /*0c90*/  LDG.E R14, desc[UR8][R14.64] ;  /* 0x000000080e0e7981 */ /* 0x000368000c1e1900 */
[----:B------:R1:W5:Y:S01]  /*0ca0*/  LDG.E R18, desc[UR8][R18.64] ;  /* 0x0000000812127981 */ /* 0x000362000c1e1900 */
[C-C-:B0-----:R-:W-:Y:S01]  /*0cb0*/  IMAD R31, R2.reuse, 0x80, R11.reuse ;  /* 0x00000080021f7824 */ /* 0x141fe200078e020b */
[C---:B------:R-:W-:Y:S01]  /*0cc0*/  LEA R33, R2.reuse, R11, 0x8 ;  /* 0x0000000b02217211 */ /* 0x040fe200078e40ff */
[C-C-:B------:R-:W-:Y:S02]  /*0cd0*/  IMAD R17, R2.reuse, 0x200, R11.reuse ;  /* 0x0000020002117824 */ /* 0x140fe400078e020b */
[C---:B-1----:R-:W-:Y:S02]  /*0ce0*/  IMAD R29, R2.reuse, 0x180, R11 ;  /* 0x00000180021d7824 */ /* 0x042fe400078e020b */
[----:B------:R-:W-:-:S02]  /*0cf0*/  IMAD R35, R2, 0x80, R17 ;  /* 0x0000008002237824 */ /* 0x000fc400078e0211 */
[C-C-:B------:R-:W-:Y:S02]  /*0d00*/  IMAD R37, R2.reuse, 0x100, R17.reuse ;  /* 0x0000010002257824 */ /* 0x140fe400078e0211 */
[C---:B------:R-:W-:Y:S01]  /*0d10*/  IMAD R16, R2.reuse, 0x180, R17 ;  /* 0x0000018002107824 */ /* 0x040fe200078e0211 */
[----:B------:R-:W-:Y:S01]  /*0d20*/  LEA R21, R2, R21, 0x2 ;  /* 0x0000001502157211 */ /* 0x000fe200078e10ff */
[----:B------:R-:W-:Y:S01]  /*0d30*/  VIADD R8, R8, 0x8 ;  /* 0x0000000808087836 */ /* 0x000fe20000000000 */
[----:B------:R-:W-:Y:S01]  /*0d40*/  PLOP3.LUT P0, PT, PT, PT, PT, 0x8, 0x80 ;  /* 0x000000000080781c */ /* 0x000fe20003f0e170 */
[C---:B------:R-:W-:Y:S01]  /*0d50*/  IMAD R7, R2.reuse, 0x4, R7 ;  /* 0x0000000402077824 */ /* 0x040fe200078e0207 */
[C---:B------:R-:W-:Y:S01]  /*0d60*/  LEA R15, R2.reuse, R23, 0x2 ;  /* 0x00000017020f7211 */ /* 0x040fe200078e10ff */
[C---:B------:R-:W-:Y:S02]  /*0d70*/  IMAD R21, R2.reuse, 0x4, R21 ;  /* 0x0000000402157824 */ /* 0x040fe400078e0215 */
        /* <DEDUP_REMOVED lines=11> */
.L_x_18:
[----:B------:R-:W-:-:S13]  /*0e30*/  ISETP.NE.OR P0, PT, R8, RZ, P0 ;  /* 0x000000ff0800720c */ /* 0x000fda0000705670 */
[----:B------:R-:W-:Y:S05]  /*0e40*/  @!P0 BRA `(.L_x_14) ;  /* 0x0000000000808947 */ /* 0x000fea0003800000 */
.L_x_15:
        /* <DEDUP_REMOVED lines=16> */
[C---:B------:R-:W-:Y:S01]  /*0f50*/  LEA R9, R2.reuse, R11, 0x7 ;  /* 0x0000000b02097211 */ /* 0x040fe200078e38ff */
        /* <DEDUP_REMOVED lines=13> */
[----:B0-----:R-:W-:Y:S01]  /*1030*/  LEA R11, R2, R11, 0x9 ;  /* 0x0000000b020b7211 */ /* 0x001fe200078e48ff */
[----:B------:R-:W-:Y:S06]  /*1040*/  @P0 BRA `(.L_x_15) ;  /* 0xfffffffc00800947 */ /* 0x000fec000383ffff */
.L_x_14:
[----:B------:R-:W-:-:S13]  /*1050*/  ISETP.NE.AND P0, PT, R6, RZ, PT ;  /* 0x000000ff0600720c */ /* 0x000fda0003f05270 */
[----:B------:R-:W-:Y:S05]  /*1060*/  @!P0 BRA `(.L_x_19) ;  /* 0x00000000004c8947 */ /* 0x000fea0003800000 */
[----:B------:R-:W4:Y:S01]  /*1070*/  S2UR UR7, SR_CgaCtaId ;  /* 0x00000000000779c3 */ /* 0x000f220000008800 */
[----:B------:R-:W-:Y:S01]  /*1080*/  IMAD.IADD R21, R3, 0x1, R21 ;  /* 0x0000000103157824 */ /* 0x000fe200078e0215 */
[----:B------:R-:W-:Y:S01]  /*1090*/  UMOV UR6, 0x400 ;  /* 0x0000040000067882 */ /* 0x000fe20000000000 */
[----:B-12---:R-:W-:Y:S01]  /*10a0*/  IMAD.MOV R10, RZ, RZ, -R6 ;  /* 0x000000ffff0a7224 */ /* 0x006fe200078e0a06 */
[----:B------:R-:W1:Y:S01]  /*10b0*/  LDCU.64 UR10, c[0x0][0x380] ;  /* 0x00007000ff0a77ac */ /* 0x000e620008000a00 */
[C---:B------:R-:W-:Y:S01]  /*10c0*/  IMAD R7, R21.reuse, 0x20, R0 ;  /* 0x0000002015077824 */ /* 0x040fe200078e0200 */
[----:B------:R-:W-:Y:S01]  /*10d0*/  IADD3 R21, PT, PT, R21, UR4, RZ ;  /* 0x0000000415157c10 */ /* 0x000fe2000fffe0ff */
[----:B----4-:R-:W-:-:S06]  /*10e0*/  ULEA UR6, UR7, UR6, 0x18 ;  /* 0x0000000607067291 */ /* 0x010fcc000f8ec0ff */
[----:B-1----:R-:W-:-:S07]  /*10f0*/  LEA R7, R7, UR6, 0x2 ;  /* 0x0000000607077c11 */ /* 0x002fce000f8e10ff */
.L_x_20:
[----:B------:R-:W-:-:S03]  /*1100*/  IMAD.WIDE.U32 R14, R21, 0x400, R12 ;  /* 0x00000400150e7825 */ /* 0x000fc600078e000c */
[----:B------:R-:W-:-:S04]  /*1110*/  LEA R8, P0, R14, UR10, 0x2 ;  /* 0x0000000a0e087c11 */ /* 0x000fc8000f8010ff */
[----:B---3--:R-:W-:-:S05]  /*1120*/  LEA.HI.X R9, R14, UR11, R15, 0x2, P0 ;  /* 0x0000000b0e097c11 */ /* 0x008fca00080f140f */
[----:B0-----:R-:W2:Y:S01]  /*1130*/  LDG.E R8, desc[UR8][R8.64] ;  /* 0x0000000808087981 */ /* 0x001ea2000c1e1900 */
[----:B------:R-:W-:Y:S02]  /*1140*/  VIADD R10, R10, 0x1 ;  /* 0x000000010a0a7836 */ /* 0x000fe40000000000 */
[----:B------:R-:W-:-:S03]  /*1150*/  IMAD.IADD R21, R2, 0x1, R21 ;  /* 0x0000000102157824 */ /* 0x000fc600078e0215 */
[----:B------:R-:W-:Y:S01]  /*1160*/  ISETP.NE.AND P0, PT, R10, RZ, PT ;  /* 0x000000ff0a00720c */ /* 0x000fe20003f05270 */
[----:B--2---:R0:W-:Y:S02]  /*1170*/  STS [R7], R8 ;  /* 0x0000000807007388 */ /* 0x0041e40000000800 */
[----:B0-----:R-:W-:-:S10]  /*1180*/  IMAD R7, R2, 0x80, R7 ;  /* 0x0000008002077824 */ /* 0x001fd400078e0207 */
[----:B------:R-:W-:Y:S05]  /*1190*/  @P0 BRA `(.L_x_20) ;  /* 0xfffffffc00d80947 */ /* 0x000fea000383ffff */
.L_x_19:
[----:B------:R-:W-:Y:S01]  /*11a0*/  LOP3.LUT R4, R4, 0xffff, RZ, 0xc0, !PT ;  /* 0x0000ffff04047812 */ /* 0x000fe200078ec0ff */
[----:B------:R-:W-:Y:S01]  /*11b0*/  BAR.SYNC.DEFER_BLOCKING 0x0 ;  /* 0x0000000000007b1d */ /* 0x000fe20000010000 */
[----:B------:R-:W-:Y:S02]  /*11c0*/  IMAD.MOV.U32 R7, RZ, RZ, RZ ;  /* 0x000000ffff077224 */ /* 0x000fe400078e00ff */
[----:B------:R-:W-:Y:S02]  /*11d0*/  ISETP.GE.U32.AND P0, PT, R4, 0x3, PT ;  /* 0x000000030400780c */ /* 0x000fe40003f06070 */
[----:B------:R-:W-:-:S11]  /*11e0*/  IADD3 R4, PT, PT, R0, UR4, RZ ;  /* 0x0000000400047c10 */ /* 0x000fd6000fffe0ff */
[----:B------:R-:W-:Y:S05]  /*11f0*/  @!P0 BRA `(.L_x_21) ;  /* 0x0000000c00bc8947 */ /* 0x000fea0003800000 */
[----:B------:R-:W4:Y:S01]  /*1200*/  S2UR UR6, SR_CgaCtaId ;  /* 0x00000000000679c3 */ /* 0x000f220000008800 */
[----:B------:R-:W-:Y:S01]  /*1210*/  LOP3.LUT R5, R5, 0x1fffc, RZ, 0xc0, !PT ;  /* 0x0001fffc05057812 */ /* 0x000fe200078ec0ff */
[----:B------:R-:W-:Y:S01]  /*1220*/  UMOV UR4, 0x400 ;  /* 0x0000040000047882 */ /* 0x000fe20000000000 */
[----:B-12---:R-:W-:Y:S01]  /*1230*/  LEA R35, R0, R3, 0x5 ;  /* 0x0000000300237211 */ /* 0x006fe200078e28ff */
[----:B---3--:R-:W-:Y:S01]  /*1240*/  VIADD R9, R3, UR5 ;  /* 0x0000000503097c36 */ /* 0x008fe20008000000 */
[----:B------:R-:W1:Y:S01]  /*1250*/  LDCU.64 UR10, c[0x0][0x388] ;  /* 0x00007100ff0a77ac */ /* 0x000e620008000a00 */
[----:B------:R-:W-:Y:S02]  /*1260*/  IMAD.MOV R8, RZ, RZ, -R5 ;  /* 0x000000ffff087224 */ /* 0x000fe400078e0a05 */
[----:B------:R-:W-:Y:S02]  /*1270*/  HFMA2 R5, -RZ, RZ, 0, 0 ;  /* 0x00000000ff057431 */ /* 0x000fe400000001ff */
[----:B------:R-:W-:-:S02]  /*1280*/  IMAD.MOV.U32 R7, RZ, RZ, RZ ;  /* 0x000000ffff077224 */ /* 0x000fc400078e00ff */
[----:B------:R-:W-:Y:S01]  /*1290*/  IMAD.IADD R29, R9, 0x1, R2 ;  /* 0x00000001091d7824 */ /* 0x000fe200078e0202 */
[----:B------:R-:W-:Y:S01]  /*12a0*/  ISETP.GE.AND P0, PT, R8, RZ, PT ;  /* 0x000000ff0800720c */ /* 0x000fe20003f06270 */
[C-C-:B------:R-:W-:Y:S02]  /*12b0*/  IMAD R31, R2.reuse, 0x2, R9.reuse ;  /* 0x00000002021f7824 */ /* 0x140fe400078e0209 */
[----:B------:R-:W-:Y:S01]  /*12c0*/  IMAD R33, R2, 0x3, R9 ;  /* 0x0000000302217824 */ /* 0x000fe200078e0209 */
        /* <DEDUP_REMOVED lines=9> */
.L_x_24:
[----:B--2---:R2:W0:Y:S01]  /*1360*/  LDS R19, [R35] ;  /* 0x0000000023137984 */ /* 0x0044220000000800 */
[C-C-:B------:R-:W-:Y:S01]  /*1370*/  IMAD R26, R2.reuse, 0x4, R35.reuse ;  /* 0x00000004021a7824 */ /* 0x140fe200078e0223 */
[C---:B------:R-:W-:Y:S01]  /*1380*/  LEA R23, R2.reuse, R35, 0x4 ;  /* 0x0000002302177211 */ /* 0x040fe200078e20ff */
[C-C-:B------:R-:W-:Y:S02]  /*1390*/  IMAD R21, R2.reuse, 0x8, R35.reuse ;  /* 0x0000000802157824 */ /* 0x140fe400078e0223 */
[C---:B------:R-:W-:Y:S02]  /*13a0*/  IMAD R22, R2.reuse, 0xc, R35 ;  /* 0x0000000c02167824 */ /* 0x040fe400078e0223 */
[----:B------:R-:W3:Y:S01]  /*13b0*/  LDS R26, [R26] ;  /* 0x000000001a1a7984 */ /* 0x000ee20000000800 */
[----:B------:R-:W-:Y:S02]  /*13c0*/  IMAD R37, R2, 0x4, R23 ;  /* 0x0000000402257824 */ /* 0x000fe400078e0217 */
[--C-:B------:R-:W-:Y:S01]  /*13d0*/  IMAD.WIDE R10, R9, 0x400, R4.reuse ;  /* 0x00000400090a7825 */ /* 0x100fe200078e0204 */
[----:B------:R-:W4:Y:S03]  /*13e0*/  LDS R21, [R21] ;  /* 0x0000000015157984 */ /* 0x000f260000000800 */
[----:B------:R-:W-:Y:S01]  /*13f0*/  IMAD.WIDE R12, R29, 0x400, R4 ;  /* 0x000004001d0c7825 */ /* 0x000fe200078e0204 */
[----:B------:R-:W5:Y:S01]  /*1400*/  LDS R22, [R22] ;  /* 0x0000000016167984 */ /* 0x000f620000000800 */
[----:B-1----:R-:W-:-:S02]  /*1410*/  LEA R14, P1, R10, UR6, 0x2 ;  /* 0x000000060a0e7c11 */ /* 0x002fc4000f8210ff */
[C-C-:B--2---:R-:W-:Y:S01]  /*1420*/  IMAD R35, R2.reuse, 0x8, R23.reuse ;  /* 0x0000000802237824 */ /* 0x144fe200078e0217 */
[----:B------:R1:W2:Y:S01]  /*1430*/  LDS R20, [R23] ;  /* 0x0000000017147984 */ /* 0x0002a20000000800 */
[----:B------:R-:W-:Y:S01]  /*1440*/  IMAD R27, R2, 0xc, R23 ;  /* 0x0000000c021b7824 */ /* 0x000fe200078e0217 */
[----:B------:R-:W-:Y:S01]  /*1450*/  LEA.HI.X R15, R10, UR7, R11, 0x2, P1 ;  /* 0x000000070a0f7c11 */ /* 0x000fe200088f140b */
[----:B------:R-:W-:Y:S01]  /*1460*/  IMAD.WIDE R10, R31, 0x400, R4 ;  /* 0x000004001f0a7825 */ /* 0x000fe200078e0204 */
[----:B------:R-:W2:Y:S01]  /*1470*/  LDS R37, [R37] ;  /* 0x0000000025257984 */ /* 0x000ea20000000800 */
[----:B------:R-:W-:Y:S02]  /*1480*/  LEA R24, P1, R12, UR6, 0x2 ;  /* 0x000000060c187c11 */ /* 0x000fe4000f8210ff */
[----:B------:R-:W-:Y:S01]  /*1490*/  IMAD R9, R2, 0x4, R9 ;  /* 0x0000000402097824 */ /* 0x000fe200078e0209 */
[----:B------:R-:W2:Y:S01]  /*14a0*/  LDS R35, [R35] ;  /* 0x0000000023237984 */ /* 0x000ea20000000800 */
[----:B------:R-:W-:Y:S01]  /*14b0*/  LEA.HI.X R25, R12, UR7, R13, 0x2, P1 ;  /* 0x000000070c197c11 */ /* 0x000fe200088f140d */
[----:B------:R-:W-:Y:S01]  /*14c0*/  IMAD.WIDE R12, R33, 0x400, R4 ;  /* 0x00000400210c7825 */ /* 0x000fe200078e0204 */
[----:B------:R-:W-:Y:S01]  /*14d0*/  LEA R16, P1, R10, UR6, 0x2 ;  /* 0x000000060a107c11 */ /* 0x000fe2000f8210ff */
[----:B------:R-:W2:Y:S01]  /*14e0*/  LDS R27, [R27] ;  /* 0x000000001b1b7984 */ /* 0x000ea20000000800 */
[C---:B------:R-:W-:Y:S01]  /*14f0*/  LEA R29, R2.reuse, R29, 0x2 ;  /* 0x0000001d021d7211 */ /* 0x040fe200078e10ff */
[----:B------:R-:W-:Y:S01]  /*1500*/  IMAD R31, R2, 0x4, R31 ;  /* 0x00000004021f7824 */ /* 0x000fe200078e021f */
[----:B------:R-:W-:Y:S01]  /*1510*/  LEA.HI.X R17, R10, UR7, R11, 0x2, P1 ;  /* 0x000000070a117c11 */ /* 0x000fe200088f140b */
[----:B------:R-:W-:Y:S01]  /*1520*/  IMAD.WIDE R10, R9, 0x400, R4 ;  /* 0x00000400090a7825 */ /* 0x000fe200078e0204 */
[----:B------:R-:W-:-:S02]  /*1530*/  LEA R18, P1, R12, UR6, 0x2 ;  /* 0x000000060c127c11 */ /* 0x000fc4000f8210ff */
[C---:B------:R-:W-:Y:S01]  /*1540*/  LEA R33, R2.reuse, R33, 0x2 ;  /* 0x0000002102217211 */ /* 0x040fe200078e10ff */
[C---:B-1----:R-:W-:Y:S01]  /*1550*/  IMAD R23, R2.reuse, 0x10, R23 ;  /* 0x0000001002177824 */ /* 0x042fe200078e0217 */
[----:B0-----:R0:W-:Y:S01]  /*1560*/  STG.E desc[UR8][R14.64], R19 ;  /* 0x000000130e007986 */ /* 0x0011e2000c101908 */
[----:B------:R-:W-:Y:S02]  /*1570*/  IMAD R9, R2, 0x4, R9 ;  /* 0x0000000402097824 */ /* 0x000fe400078e0209 */
[----:B------:R-:W-:Y:S02]  /*1580*/  VIADD R8, R8, 0x10 ;  /* 0x0000001008087836 */ /* 0x000fe40000000000 */
[C---:B------:R-:W-:Y:S01]  /*1590*/  IMAD R7, R2.reuse, 0x4, R7 ;  /* 0x0000000402077824 */ /* 0x040fe200078e0207 */
[----:B---3--:R1:W-:Y:S03]  /*15a0*/  STG.E desc[UR8][R24.64], R26 ;  /* 0x0000001a18007986 */ /* 0x0083e6000c101908 */
[----:B------:R-:W-:Y:S01]  /*15b0*/  IMAD R7, R2, 0x4, R7 ;  /* 0x0000000402077824 */ /* 0x000fe200078e0207 */
[----:B----4-:R3:W-:Y:S01]  /*15c0*/  STG.E desc[UR8][R16.64], R21 ;  /* 0x0000001510007986 */ /* 0x0107e2000c101908 */
[----:B0-----:R-:W-:-:S02]  /*15d0*/  LEA R14, P2, R10, UR6, 0x2 ;  /* 0x000000060a0e7c11 */ /* 0x001fc4000f8410ff */
[----:B------:R-:W-:Y:S01]  /*15e0*/  LEA.HI.X R19, R12, UR7, R13, 0x2, P1 ;  /* 0x000000070c137c11 */ /* 0x000fe200088f140d */
[----:B------:R-:W-:Y:S01]  /*15f0*/  IMAD.WIDE R12, R29, 0x400, R4 ;  /* 0x000004001d0c7825 */ /* 0x000fe200078e0204 */
[----:B------:R-:W-:Y:S01]  /*1600*/  LEA.HI.X R15, R10, UR7, R11, 0x2, P2 ;  /* 0x000000070a0f7c11 */ /* 0x000fe200090f140b */
[----:B------:R-:W0:Y:S01]  /*1610*/  LDS R21, [R23] ;  /* 0x0000000017157984 */ /* 0x000e220000000800 */
[----:B------:R-:W-:Y:S01]  /*1620*/  LEA R7, R2, R7, 0x2 ;  /* 0x0000000702077211 */ /* 0x000fe200078e10ff */
[----:B------:R-:W-:Y:S01]  /*1630*/  IMAD.WIDE R10, R31, 0x400, R4 ;  /* 0x000004001f0a7825 */ /* 0x000fe200078e0204 */
[----:B-1----:R-:W-:Y:S01]  /*1640*/  LEA R24, P1, R12, UR6, 0x2 ;  /* 0x000000060c187c11 */ /* 0x002fe2000f8210ff */
[----:B-----5:R1:W-:Y:S01]  /*1650*/  STG.E desc[UR8][R18.64], R22 ;  /* 0x0000001612007986 */ /* 0x0203e2000c101908 */
[C---:B------:R-:W-:Y:S01]  /*1660*/  LEA R31, R2.reuse, R31, 0x2 ;  /* 0x0000001f021f7211 */ /* 0x040fe200078e10ff */
[----:B------:R-:W-:Y:S01]  /*1670*/  IMAD R26, R2, 0x4, R23 ;  /* 0x00000004021a7824 */ /* 0x000fe200078e0217 */
[----:B---3--:R-:W-:Y:S01]  /*1680*/  LEA R16, P2, R10, UR6, 0x2 ;  /* 0x000000060a107c11 */ /* 0x008fe2000f8410ff */
[----:B------:R-:W-:Y:S01]  /*1690*/  IMAD R29, R2, 0x4, R29 ;  /* 0x00000004021d7824 */ /* 0x000fe200078e021d */
[----:B------:R-:W-:Y:S01]  /*16a0*/  LEA.HI.X R25, R12, UR7, R13, 0x2, P1 ;  /* 0x000000070c197c11 */ /* 0x000fe200088f140d */
[----:B--2---:R2:W-:Y:S01]  /*16b0*/  STG.E desc[UR8][R14.64], R20 ;  /* 0x000000140e007986 */ /* 0x0045e2000c101908 */
[----:B------:R-:W-:Y:S01]  /*16c0*/  LEA.HI.X R17, R10, UR7, R11, 0x2, P2 ;  /* 0x000000070a117c11 */ /* 0x000fe200090f140b */
[----:B------:R-:W-:Y:S01]  /*16d0*/  IMAD.WIDE R10, R33, 0x400, R4 ;  /* 0x00000400210a7825 */ /* 0x000fe200078e0204 */
[C---:B------:R-:W-:Y:S01]  /*16e0*/  LEA R33, R2.reuse, R33, 0x2 ;  /* 0x0000002102217211 */ /* 0x040fe200078e10ff */
[----:B------:R-:W3:Y:S02]  /*16f0*/  LDS R18, [R26] ;  /* 0x000000001a127984 */ /* 0x000ee40000000800 */
[----:B-1----:R-:W-:-:S02]  /*1700*/  IMAD R19, R2, 0x8, R23 ;  /* 0x0000000802137824 */ /* 0x002fc400078e0217 */
[----:B------:R1:W-:Y:S01]  /*1710*/  STG.E desc[UR8][R24.64], R37 ;  /* 0x0000002518007986 */ /* 0x0003e2000c101908 */
[C---:B------:R-:W-:Y:S02]  /*1720*/  IMAD R22, R2.reuse, 0xc, R23 ;  /* 0x0000000c02167824 */ /* 0x040fe400078e0217 */
[----:B------:R-:W-:Y:S01]  /*1730*/  IMAD R7, R2, 0x4, R7 ;  /* 0x0000000402077824 */ /* 0x000fe200078e0207 */
[----:B------:R-:W4:Y:S01]  /*1740*/  LDS R19, [R19] ;  /* 0x0000000013137984 */ /* 0x000f220000000800 */
[----:B--2---:R-:W-:-:S03]  /*1750*/  LEA R14, P1, R10, UR6, 0x2 ;  /* 0x000000060a0e7c11 */ /* 0x004fc6000f8210ff */
[----:B------:R2:W-:Y:S01]  /*1760*/  STG.E desc[UR8][R16.64], R35 ;  /* 0x0000002310007986 */ /* 0x0005e2000c101908 */
[----:B------:R-:W-:Y:S01]  /*1770*/  LEA.HI.X R15, R10, UR7, R11, 0x2, P1 ;  /* 0x000000070a0f7c11 */ /* 0x000fe200088f140b */
[C---:B------:R-:W-:Y:S02]  /*1780*/  IMAD R11, R2.reuse, 0x10, R23 ;  /* 0x00000010020b7824 */ /* 0x040fe400078e0217 */
[----:B-1----:R-:W-:Y:S01]  /*1790*/  IMAD.WIDE R24, R29, 0x400, R4 ;  /* 0x000004001d187825 */ /* 0x002fe200078e0204 */
[----:B------:R-:W1:Y:S03]  /*17a0*/  LDS R22, [R22] ;  /* 0x0000000016167984 */ /* 0x000e660000000800 */
[----:B------:R-:W-:Y:S01]  /*17b0*/  IMAD R23, R2, 0x4, R11 ;  /* 0x0000000402177824 */ /* 0x000fe200078e020b */
[----:B------:R-:W-:Y:S01]  /*17c0*/  LEA R34, P1, R24, UR6, 0x2 ;  /* 0x0000000618227c11 */ /* 0x000fe2000f8210ff */
[----:B------:R5:W-:Y:S01]  /*17d0*/  STG.E desc[UR8][R14.64], R27 ;  /* 0x0000001b0e007986 */ /* 0x000be2000c101908 */
[----:B------:R-:W-:-:S02]  /*17e0*/  IMAD.WIDE R36, R31, 0x400, R4 ;  /* 0x000004001f247825 */ /* 0x000fc400078e0204 */
[----:B--2---:R-:W-:Y:S01]  /*17f0*/  LEA.HI.X R35, R24, UR7, R25, 0x2, P1 ;  /* 0x0000000718237c11 */ /* 0x004fe200088f1419 */
[----:B------:R-:W2:Y:S01]  /*1800*/  LDS R10, [R11] ;  /* 0x000000000b0a7984 */ /* 0x000ea20000000800 */
[C---:B------:R-:W-:Y:S02]  /*1810*/  IMAD R25, R2.reuse, 0xc, R11 ;  /* 0x0000000c02197824 */ /* 0x040fe400078e020b */
[----:B------:R-:W-:Y:S01]  /*1820*/  IMAD.WIDE R16, R9, 0x400, R4 ;  /* 0x0000040009107825 */ /* 0x000fe200078e0204 */
[----:B------:R-:W2:Y:S03]  /*1830*/  LDS R23, [R23] ;  /* 0x0000000017177984 */ /* 0x000ea60000000800 */
[C---:B------:R-:W-:Y:S01]  /*1840*/  IMAD R9, R2.reuse, 0x4, R9 ;  /* 0x0000000402097824 */ /* 0x040fe200078e0209 */
[----:B------:R-:W-:Y:S01]  /*1850*/  LDS R25, [R25] ;  /* 0x0000000019197984 */ /* 0x000fe20000000800 */
[----:B-----5:R-:W-:Y:S01]  /*1860*/  IMAD R27, R2, 0x8, R11 ;  /* 0x00000008021b7824 */ /* 0x020fe200078e020b */
[----:B------:R-:W-:Y:S01]  /*1870*/  LEA R12, P2, R16, UR6, 0x2 ;  /* 0x00000006100c7c11 */ /* 0x000fe2000f8410ff */
[----:B------:R-:W-:Y:S01]  /*1880*/  IMAD.WIDE R14, R33, 0x400, R4 ;  /* 0x00000400210e7825 */ /* 0x000fe200078e0204 */
[----:B------:R-:W-:-:S02]  /*1890*/  LEA R33, R2, R33, 0x2 ;  /* 0x0000002102217211 */ /* 0x000fc400078e10ff */
[----:B------:R-:W-:Y:S01]  /*18a0*/  LEA.HI.X R13, R16, UR7, R17, 0x2, P2 ;  /* 0x00000007100d7c11 */ /* 0x000fe200090f1411 */
[----:B------:R-:W5:Y:S01]  /*18b0*/  LDS R27, [R27] ;  /* 0x000000001b1b7984 */ /* 0x000f620000000800 */
[----:B------:R-:W-:Y:S01]  /*18c0*/  LEA R16, P2, R36, UR6, 0x2 ;  /* 0x0000000624107c11 */ /* 0x000fe2000f8410ff */
[----:B------:R-:W-:Y:S02]  /*18d0*/  IMAD R31, R2, 0x4, R31 ;  /* 0x00000004021f7824 */ /* 0x000fe400078e021f */
[----:B0-----:R0:W-:Y:S01]  /*18e0*/  STG.E desc[UR8][R12.64], R21 ;  /* 0x000000150c007986 */ /* 0x0011e2000c101908 */
[----:B------:R-:W-:Y:S01]  /*18f0*/  LEA.HI.X R17, R36, UR7, R37, 0x2, P2 ;  /* 0x0000000724117c11 */ /* 0x000fe200090f1425 */
[----:B------:R-:W-:Y:S01]  /*1900*/  IMAD R29, R2, 0x4, R29 ;  /* 0x00000004021d7824 */ /* 0x000fe200078e021d */
[C---:B------:R-:W-:Y:S01]  /*1910*/  LEA R36, P1, R14.reuse, UR6, 0x2 ;  /* 0x000000060e247c11 */ /* 0x040fe2000f8210ff */
[----:B---3--:R3:W-:Y:S03]  /*1920*/  STG.E desc[UR8][R34.64], R18 ;  /* 0x0000001222007986 */ /* 0x0087e6000c101908 */
[----:B------:R-:W-:Y:S01]  /*1930*/  LEA.HI.X R37, R14, UR7, R15, 0x2, P1 ;  /* 0x000000070e257c11 */ /* 0x000fe200088f140f */
[----:B----4-:R4:W-:Y:S01]  /*1940*/  STG.E desc[UR8][R16.64], R19 ;  /* 0x0000001310007986 */ /* 0x0109e2000c101908 */
[----:B0-----:R-:W-:-:S03]  /*1950*/  IMAD.WIDE R12, R9, 0x400, R4 ;  /* 0x00000400090c7825 */ /* 0x001fc600078e0204 */
[----:B-1----:R-:W-:Y:S01]  /*1960*/  STG.E desc[UR8][R36.64], R22 ;  /* 0x0000001624007986 */ /* 0x002fe2000c101908 */
[----:B------:R-:W-:Y:S01]  /*1970*/  IMAD.WIDE R20, R29, 0x400, R4 ;  /* 0x000004001d147825 */ /* 0x000fe200078e0204 */
[----:B---3--:R-:W-:-:S03]  /*1980*/  LEA R34, P2, R12, UR6, 0x2 ;  /* 0x000000060c227c11 */ /* 0x008fc6000f8410ff */
[----:B----4-:R-:W-:Y:S01]  /*1990*/  IMAD.WIDE R18, R31, 0x400, R4 ;  /* 0x000004001f127825 */ /* 0x010fe200078e0204 */
[----:B------:R-:W-:Y:S02]  /*19a0*/  LEA.HI.X R35, R12, UR7, R13, 0x2, P2 ;  /* 0x000000070c237c11 */ /* 0x000fe400090f140d */
[----:B------:R-:W-:Y:S01]  /*19b0*/  LEA R14, P2, R20, UR6, 0x2 ;  /* 0x00000006140e7c11 */ /* 0x000fe2000f8410ff */
[----:B------:R-:W-:Y:S01]  /*19c0*/  IMAD.WIDE R16, R33, 0x400, R4 ;  /* 0x0000040021107825 */ /* 0x000fe200078e0204 */
[----:B------:R-:W-:Y:S01]  /*19d0*/  LEA R12, P1, R18, UR6, 0x2 ;  /* 0x00000006120c7c11 */ /* 0x000fe2000f8210ff */
[----:B--2---:R0:W-:Y:S01]  /*19e0*/  STG.E desc[UR8][R34.64], R10 ;  /* 0x0000000a22007986 */ /* 0x0041e2000c101908 */
[----:B------:R-:W-:Y:S01]  /*19f0*/  LEA.HI.X R15, R20, UR7, R21, 0x2, P2 ;  /* 0x00000007140f7c11 */ /* 0x000fe200090f1415 */
[----:B------:R-:W-:Y:S01]  /*1a00*/  IMAD R9, R2, 0x4, R9 ;  /* 0x0000000402097824 */ /* 0x000fe200078e0209 */
[----:B------:R-:W-:Y:S01]  /*1a10*/  LEA.HI.X R13, R18, UR7, R19, 0x2, P1 ;  /* 0x00000007120d7c11 */ /* 0x000fe200088f1413 */
[----:B------:R-:W-:Y:S01]  /*1a20*/  IMAD R29, R2, 0x4, R29 ;  /* 0x00000004021d7824 */ /* 0x000fe200078e021d */
[----:B------:R-:W-:Y:S01]  /*1a30*/  ISETP.GE.AND P1, PT, R8, -0xc, PT ;  /* 0xfffffff40800780c */ /* 0x000fe20003f26270 */
[----:B------:R2:W-:Y:S01]  /*1a40*/  STG.E desc[UR8][R14.64], R23 ;  /* 0x000000170e007986 */ /* 0x0005e2000c101908 */
[----:B------:R-:W-:Y:S01]  /*1a50*/  LEA R20, P2, R16, UR6, 0x2 ;  /* 0x0000000610147c11 */ /* 0x000fe2000f8410ff */
[C---:B------:R-:W-:Y:S01]  /*1a60*/  IMAD R33, R2.reuse, 0x4, R33 ;  /* 0x0000000402217824 */ /* 0x040fe200078e0221 */
[----:B------:R-:W-:Y:S01]  /*1a70*/  LEA R31, R2, R31, 0x2 ;  /* 0x0000001f021f7211 */ /* 0x000fe200078e10ff */
[----:B-----5:R2:W-:Y:S01]  /*1a80*/  STG.E desc[UR8][R12.64], R27 ;  /* 0x0000001b0c007986 */ /* 0x0205e2000c101908 */
[----:B------:R-:W-:Y:S01]  /*1a90*/  LEA.HI.X R21, R16, UR7, R17, 0x2, P2 ;  /* 0x0000000710157c11 */ /* 0x000fe200090f1411 */
[----:B0-----:R-:W-:-:S04]  /*1aa0*/  IMAD R35, R2, 0x10, R11 ;  /* 0x0000001002237824 */ /* 0x001fc800078e020b */
[----:B------:R2:W-:Y:S02]  /*1ab0*/  STG.E desc[UR8][R20.64], R25 ;  /* 0x0000001914007986 */ /* 0x0005e4000c101908 */
[----:B------:R-:W-:Y:S05]  /*1ac0*/  @!P1 BRA `(.L_x_24) ;  /* 0xfffffff800249947 */ /* 0x000fea000383ffff */
.L_x_23:
[----:B------:R-:W-:-:S05]  /*1ad0*/  IMAD.MOV R10, RZ, RZ, -R8 ;  /* 0x000000ffff0a7224 */ /* 0x000fca00078e0a08 */
[----:B------:R-:W-:-:S13]  /*1ae0*/  ISETP.GT.AND P1, PT, R10, 0x4, PT ;  /* 0x000000040a00780c */ /* 0x000fda0003f24270 */
[----:B------:R-:W-:Y:S05]  /*1af0*/  @!P1 BRA `(.L_x_25) ;  /* 0x0000000000f49947 */ /* 0x000fea0003800000 */
[----:B--2---:R-:W0:Y:S01]  /*1b00*/  LDS R23, [R35] ;  /* 0x0000000023177984 */ /* 0x004e220000000800 */
[----:B------:R-:W1:Y:S01]  /*1b10*/  LDCU.64 UR6, c[0x0][0x388] ;  /* 0x00007100ff0677ac */ /* 0x000e620008000a00 */
[----:B------:R-:W-:Y:S01]  /*1b20*/  LEA R20, R2, R35, 0x2 ;  /* 0x0000002302147211 */ /* 0x000fe200078e10ff */
[----:B------:R-:W-:-:S04]  /*1b30*/  IMAD.WIDE R10, R9, 0x400, R4 ;  /* 0x00000400090a7825 */ /* 0x000fc800078e0204 */
[C-C-:B------:R-:W-:Y:S01]  /*1b40*/  IMAD R21, R2.reuse, 0x8, R35.reuse ;  /* 0x0000000802157824 */ /* 0x140fe200078e0223 */
[----:B------:R-:W2:Y:S01]  /*1b50*/  LDS R20, [R20] ;  /* 0x0000000014147984 */ /* 0x000ea20000000800 */
[----:B------:R-:W-:Y:S02]  /*1b60*/  IMAD R22, R2, 0xc, R35 ;  /* 0x0000000c02167824 */ /* 0x000fe400078e0223 */
[--C-:B------:R-:W-:Y:S02]  /*1b70*/  IMAD.WIDE R14, R29, 0x400, R4.reuse ;  /* 0x000004001d0e7825 */ /* 0x100fe400078e0204 */
[----:B------:R-:W3:Y:S02]  /*1b80*/  LDS R21, [R21] ;  /* 0x0000000015157984 */ /* 0x000ee40000000800 */
[----:B------:R-:W-:Y:S02]  /*1b90*/  IMAD.WIDE R12, R31, 0x400, R4 ;  /* 0x000004001f0c7825 */ /* 0x000fe400078e0204 */
[----:B------:R-:W4:Y:S01]  /*1ba0*/  LDS R22, [R22] ;  /* 0x0000000016167984 */ /* 0x000f220000000800 */
[----:B-1----:R-:W-:Y:S01]  /*1bb0*/  LEA R24, P0, R10, UR6, 0x2 ;  /* 0x000000060a187c11 */ /* 0x002fe2000f8010ff */
[----:B------:R-:W-:Y:S01]  /*1bc0*/  IMAD R9, R2, 0x4, R9 ;  /* 0x0000000402097824 */ /* 0x000fe200078e0209 */
[----:B------:R-:W-:Y:S01]  /*1bd0*/  LEA R16, P1, R12, UR6, 0x2 ;  /* 0x000000060c107c11 */ /* 0x000fe2000f8210ff */
[----:B------:R-:W-:Y:S01]  /*1be0*/  IMAD R29, R2, 0x4, R29 ;  /* 0x00000004021d7824 */ /* 0x000fe200078e021d */
[----:B------:R-:W-:Y:S01]  /*1bf0*/  LEA.HI.X R25, R10, UR7, R11, 0x2, P0 ;  /* 0x000000070a197c11 */ /* 0x000fe200080f140b */
[----:B------:R-:W-:Y:S01]  /*1c00*/  IMAD R11, R2, 0x10, R35 ;  /* 0x00000010020b7824 */ /* 0x000fe200078e0223 */
[----:B------:R-:W-:Y:S01]  /*1c10*/  LEA R18, P0, R14, UR6, 0x2 ;  /* 0x000000060e127c11 */ /* 0x000fe2000f8010ff */
[----:B------:R-:W-:Y:S01]  /*1c20*/  IMAD R31, R2, 0x4, R31 ;  /* 0x00000004021f7824 */ /* 0x000fe200078e021f */
[----:B------:R-:W-:Y:S01]  /*1c30*/  LEA.HI.X R17, R12, UR7, R13, 0x2, P1 ;  /* 0x000000070c117c11 */ /* 0x000fe200088f140d */
[C-C-:B------:R-:W-:Y:S01]  /*1c40*/  IMAD R26, R2.reuse, 0x4, R11.reuse ;  /* 0x00000004021a7824 */ /* 0x140fe200078e020b */
[C---:B------:R-:W-:Y:S01]  /*1c50*/  LEA R27, R2.reuse, R11, 0x3 ;  /* 0x0000000b021b7211 */ /* 0x040fe200078e18ff */
[----:B------:R-:W-:Y:S01]  /*1c60*/  IMAD R28, R2, 0xc, R11 ;  /* 0x0000000c021c7824 */ /* 0x000fe200078e020b */
[----:B------:R-:W1:Y:S01]  /*1c70*/  LDS R10, [R11] ;  /* 0x000000000b0a7984 */ /* 0x000e620000000800 */
[----:B------:R-:W-:Y:S01]  /*1c80*/  LEA.HI.X R19, R14, UR7, R15, 0x2, P0 ;  /* 0x000000070e137c11 */ /* 0x000fe200080f140f */
        /* <DEDUP_REMOVED lines=8> */
[----:B------:R-:W-:Y:S01]  /*1d10*/  VIADD R8, R8, 0x8 ;  /* 0x0000000808087836 */ /* 0x000fe20000000000 */
[----:B------:R-:W0:Y:S01]  /*1d20*/  LDS R25, [R26] ;  /* 0x000000001a197984 */ /* 0x000e220000000800 */
[----:B------:R-:W-:Y:S01]  /*1d30*/  LEA R34, P0, R12, UR6, 0x2 ;  /* 0x000000060c227c11 */ /* 0x000fe2000f8010ff */
[C---:B------:R-:W-:Y:S01]  /*1d40*/  IMAD R7, R2.reuse, 0x4, R7 ;  /* 0x0000000402077824 */ /* 0x040fe200078e0207 */
[----:B------:R-:W-:Y:S01]  /*1d50*/  LEA R9, R2, R9, 0x2 ;  /* 0x0000000902097211 */ /* 0x000fe200078e10ff */
[----:B------:R-:W5:Y:S01]  /*1d60*/  LDS R23, [R28] ;  /* 0x000000001c177984 */ /* 0x000f620000000800 */
[----:B------:R-:W-:Y:S01]  /*1d70*/  LEA.HI.X R35, R12, UR7, R13, 0x2, P0 ;  /* 0x000000070c237c11 */ /* 0x000fe200080f140d */
[----:B------:R-:W-:-:S02]  /*1d80*/  IMAD.WIDE R12, R31, 0x400, R4 ;  /* 0x000004001f0c7825 */ /* 0x000fc400078e0204 */
[----:B--2---:R2:W-:Y:S02]  /*1d90*/  STG.E desc[UR8][R18.64], R20 ;  /* 0x0000001412007986 */ /* 0x0045e4000c101908 */
[----:B------:R-:W-:Y:S02]  /*1da0*/  IMAD R31, R2, 0x4, R31 ;  /* 0x00000004021f7824 */ /* 0x000fe400078e021f */
[----:B---3--:R3:W-:Y:S04]  /*1db0*/  STG.E desc[UR8][R16.64], R21 ;  /* 0x0000001510007986 */ /* 0x0087e8000c101908 */
[----:B----4-:R-:W-:Y:S01]  /*1dc0*/  STG.E desc[UR8][R36.64], R22 ;  /* 0x0000001624007986 */ /* 0x010fe2000c101908 */
[----:B--2---:R-:W-:-:S04]  /*1dd0*/  IMAD.WIDE R18, R29, 0x400, R4 ;  /* 0x000004001d127825 */ /* 0x004fc800078e0204 */
[----:B---3--:R-:W-:Y:S01]  /*1de0*/  IMAD.WIDE R16, R33, 0x400, R4 ;  /* 0x0000040021107825 */ /* 0x008fe200078e0204 */
[----:B------:R-:W-:Y:S01]  /*1df0*/  LEA R14, P0, R18, UR6, 0x2 ;  /* 0x00000006120e7c11 */ /* 0x000fe2000f8010ff */
[----:B-1----:R1:W-:Y:S02]  /*1e00*/  STG.E desc[UR8][R34.64], R10 ;  /* 0x0000000a22007986 */ /* 0x0023e4000c101908 */
[----:B------:R-:W-:Y:S01]  /*1e10*/  IMAD R29, R2, 0x4, R29 ;  /* 0x00000004021d7824 */ /* 0x000fe200078e021d */
[----:B------:R-:W-:Y:S01]  /*1e20*/  LEA.HI.X R15, R18, UR7, R19, 0x2, P0 ;  /* 0x00000007120f7c11 */ /* 0x000fe200080f1413 */
[----:B------:R-:W-:Y:S01]  /*1e30*/  IMAD R33, R2, 0x4, R33 ;  /* 0x0000000402217824 */ /* 0x000fe200078e0221 */
[----:B------:R-:W-:Y:S02]  /*1e40*/  LEA R18, P0, R12, UR6, 0x2 ;  /* 0x000000060c127c11 */ /* 0x000fe4000f8010ff */
[----:B------:R-:W-:Y:S02]  /*1e50*/  LEA R20, P1, R16, UR6, 0x2 ;  /* 0x0000000610147c11 */ /* 0x000fe4000f8210ff */
[----:B------:R-:W-:-:S02]  /*1e60*/  LEA.HI.X R19, R12, UR7, R13, 0x2, P0 ;  /* 0x000000070c137c11 */ /* 0x000fc400080f140d */
[----:B------:R-:W-:Y:S02]  /*1e70*/  LEA.HI.X R21, R16, UR7, R17, 0x2, P1 ;  /* 0x0000000710157c11 */ /* 0x000fe400088f1411 */
[----:B------:R-:W-:Y:S01]  /*1e80*/  PLOP3.LUT P0, PT, PT, PT, PT, 0x8, 0x80 ;  /* 0x000000000080781c */ /* 0x000fe20003f0e170 */
[----:B0-----:R3:W-:Y:S01]  /*1e90*/  STG.E desc[UR8][R14.64], R25 ;  /* 0x000000190e007986 */ /* 0x0017e2000c101908 */
[----:B-1----:R-:W-:-:S03]  /*1ea0*/  LEA R35, R2, R11, 0x4 ;  /* 0x0000000b02237211 */ /* 0x002fc600078e20ff */
[----:B------:R3:W-:Y:S04]  /*1eb0*/  STG.E desc[UR8][R18.64], R27 ;  /* 0x0000001b12007986 */ /* 0x0007e8000c101908 */
[----:B-----5:R3:W-:Y:S04]  /*1ec0*/  STG.E desc[UR8][R20.64], R23 ;  /* 0x0000001714007986 */ /* 0x0207e8000c101908 */
.L_x_25:
[----:B------:R-:W-:-:S13]  /*1ed0*/  ISETP.NE.OR P0, PT, R8, RZ, P0 ;  /* 0x000000ff0800720c */ /* 0x000fda0000705670 */
[----:B------:R-:W-:Y:S05]  /*1ee0*/  @!P0 BRA `(.L_x_21) ;  /* 0x0000000000808947 */ /* 0x000fea0003800000 */
.L_x_22:
[C-C-:B0-23--:R-:W-:Y:S01]  /*1ef0*/  IMAD R23, R2.reuse, 0x4, R35.reuse ;  /* 0x0000000402177824 */ /* 0x14dfe200078e0223 */
[----:B------:R1:W0:Y:S01]  /*1f00*/  LDS R37, [R35] ;  /* 0x0000000023257984 */ /* 0x0002220000000800 */
[C-C-:B------:R-:W-:Y:S01]  /*1f10*/  IMAD R25, R2.reuse, 0x8, R35.reuse ;  /* 0x0000000802197824 */ /* 0x140fe200078e0223 */
[C---:B------:R-:W-:Y:S01]  /*1f20*/  LEA R7, R2.reuse, R7, 0x2 ;  /* 0x0000000702077211 */ /* 0x040fe200078e10ff */
[----:B------:R-:W-:Y:S02]  /*1f30*/  IMAD R21, R2, 0xc, R35 ;  /* 0x0000000c02157824 */ /* 0x000fe400078e0223 */
[----:B------:R-:W2:Y:S01]  /*1f40*/  LDS R23, [R23] ;  /* 0x0000000017177984 */ /* 0x000ea20000000800 */
[----:B------:R-:W-:-:S03]  /*1f50*/  IMAD.WIDE R10, R9, 0x400, R4 ;  /* 0x00000400090a7825 */ /* 0x000fc600078e0204 */
[----:B------:R-:W3:Y:S01]  /*1f60*/  LDS R25, [R25] ;  /* 0x0000000019197984 */ /* 0x000ee20000000800 */
[--C-:B------:R-:W-:Y:S01]  /*1f70*/  IMAD.WIDE R12, R29, 0x400, R4.reuse ;  /* 0x000004001d0c7825 */ /* 0x100fe200078e0204 */
[C---:B------:R-:W-:Y:S02]  /*1f80*/  LEA R26, P0, R10.reuse, UR10, 0x2 ;  /* 0x0000000a0a1a7c11 */ /* 0x040fe4000f8010ff */
[----:B------:R-:W4:Y:S01]  /*1f90*/  LDS R21, [R21] ;  /* 0x0000000015157984 */ /* 0x000f220000000800 */
[----:B------:R-:W-:Y:S01]  /*1fa0*/  IMAD.WIDE R16, R31, 0x400, R4 ;  /* 0x000004001f107825 */ /* 0x000fe200078e0204 */
[----:B------:R-:W-:Y:S02]  /*1fb0*/  LEA.HI.X R27, R10, UR11, R11, 0x2, P0 ;  /* 0x0000000b0a1b7c11 */ /* 0x000fe400080f140b */
[----:B------:R-:W-:Y:S01]  /*1fc0*/  LEA R18, P0, R12, UR10, 0x2 ;  /* 0x0000000a0c127c11 */ /* 0x000fe2000f8010ff */
[----:B------:R-:W-:Y:S02]  /*1fd0*/  VIADD R8, R8, 0x4 ;  /* 0x0000000408087836 */ /* 0x000fe40000000000 */
[----:B------:R-:W-:Y:S01]  /*1fe0*/  IMAD.WIDE R10, R33, 0x400, R4 ;  /* 0x00000400210a7825 */ /* 0x000fe200078e0204 */
[----:B------:R-:W-:-:S02]  /*1ff0*/  LEA.HI.X R19, R12, UR11, R13, 0x2, P0 ;  /* 0x0000000b0c137c11 */ /* 0x000fc400080f140d */
        /* <DEDUP_REMOVED lines=8> */
[----:B------:R-:W-:Y:S02]  /*2080*/  LEA.HI.X R15, R10, UR11, R11, 0x2, P1 ;  /* 0x0000000b0a0f7c11 */ /* 0x000fe400088f140b */
[----:B------:R-:W-:Y:S01]  /*2090*/  LEA R33, R2, R33, 0x2 ;  /* 0x0000002102217211 */ /* 0x000fe200078e10ff */
[----:B0-----:R0:W-:Y:S04]  /*20a0*/  STG.E desc[UR8][R26.64], R37 ;  /* 0x000000251a007986 */ /* 0x0011e8000c101908 */
[----:B--2---:R0:W-:Y:S04]  /*20b0*/  STG.E desc[UR8][R18.64], R23 ;  /* 0x0000001712007986 */ /* 0x0041e8000c101908 */
[----:B---3--:R0:W-:Y:S04]  /*20c0*/  STG.E desc[UR8][R12.64], R25 ;  /* 0x000000190c007986 */ /* 0x0081e8000c101908 */
[----:B----4-:R0:W-:Y:S01]  /*20d0*/  STG.E desc[UR8][R14.64], R21 ;  /* 0x000000150e007986 */ /* 0x0101e2000c101908 */
[----:B------:R-:W-:Y:S05]  /*20e0*/  @P0 BRA `(.L_x_22) ;  /* 0xfffffffc00800947 */ /* 0x000fea000383ffff */
.L_x_21:
[----:B------:R-:W-:-:S13]  /*20f0*/  ISETP.NE.AND P0, PT, R6, RZ, PT ;  /* 0x000000ff0600720c */ /* 0x000fda0003f05270 */
[----:B0-----:R-:W-:Y:S05]  /*2100*/  @!P0 EXIT ;  /* 0x000000000000894d */ /* 0x001fea0003800000 */
[----:B------:R-:W0:Y:S01]  /*2110*/  S2UR UR6, SR_CgaCtaId ;  /* 0x00000000000679c3 */ /* 0x000e220000008800 */
[----:B------:R-:W4:Y:S01]  /*2120*/  LDCU.64 UR10, c[0x0][0x388] ;  /* 0x00007100ff0a77ac */ /* 0x000f220008000a00 */
[----:B------:R-:W-:Y:S01]  /*2130*/  IMAD.IADD R3, R3, 0x1, R7 ;  /* 0x0000000103037824 */ /* 0x000fe200078e0207 */
[----:B------:R-:W-:Y:S01]  /*2140*/  IADD3 R6, PT, PT, -R6, RZ, RZ ;  /* 0x000000ff06067210 */ /* 0x000fe20007ffe1ff */
[----:B------:R-:W-:Y:S02]  /*2150*/  UMOV UR4, 0x400 ;  /* 0x0000040000047882 */ /* 0x000fe40000000000 */
[----:B------:R-:W-:Y:S02]  /*2160*/  IMAD R0, R0, 0x20, R3 ;  /* 0x0000002000007824 */ /* 0x000fe400078e0203 */
[----:B------:R-:W-:Y:S01]  /*2170*/  VIADD R3, R3, UR5 ;  /* 0x0000000503037c36 */ /* 0x000fe20008000000 */
[----:B----4-:R-:W-:-:S04]  /*2180*/  LEA R8, P0, R4, UR10, 0x2 ;  /* 0x0000000a04087c11 */ /* 0x010fc8000f8010ff */
[----:B---3--:R-:W-:Y:S01]  /*2190*/  LEA.HI.X R9, R4, UR11, RZ, 0x2, P0 ;  /* 0x0000000b04097c11 */ /* 0x008fe200080f14ff */
[----:B0-----:R-:W-:-:S06]  /*21a0*/  ULEA UR4, UR6, UR4, 0x18 ;  /* 0x0000000406047291 */ /* 0x001fcc000f8ec0ff */
[----:B------:R-:W-:-:S07]  /*21b0*/  LEA R7, R0, UR4, 0x2 ;  /* 0x0000000400077c11 */ /* 0x000fce000f8e10ff */
.L_x_26:
[----:B0-----:R0:W3:Y:S01]  /*21c0*/  LDS R11, [R7] ;  /* 0x00000000070b7984 */ /* 0x0010e20000000800 */
[----:B------:R-:W-:Y:S02]  /*21d0*/  VIADD R6, R6, 0x1 ;  /* 0x0000000106067836 */ /* 0x000fe40000000000 */
[----:B------:R-:W-:-:S03]  /*21e0*/  IMAD.WIDE R4, R3, 0x1000, R8 ;  /* 0x0000100003047825 */ /* 0x000fc600078e0208 */
[----:B------:R-:W-:Y:S01]  /*21f0*/  ISETP.NE.AND P0, PT, R6, RZ, PT ;  /* 0x000000ff0600720c */ /* 0x000fe20003f05270 */
[C---:B------:R-:W-:Y:S01]  /*2200*/  IMAD.IADD R3, R2.reuse, 0x1, R3 ;  /* 0x0000000102037824 */ /* 0x040fe200078e0203 */
[----:B0-----:R-:W-:Y:S01]  /*2210*/  LEA R7, R2, R7, 0x2 ;  /* 0x0000000702077211 */ /* 0x001fe200078e10ff */
[----:B---3--:R0:W-:Y:S10]  /*2220*/  STG.E desc[UR8][R4.64], R11 ;  /* 0x0000000b04007986 */ /* 0x0081f4000c101908 */
[----:B------:R-:W-:Y:S05]  /*2230*/  @P0 BRA `(.L_x_26) ;  /* 0xfffffffc00e00947 */ /* 0x000fea000383ffff */
[----:B------:R-:W-:Y:S05]  /*2240*/  EXIT ;  /* 0x000000000000794d */ /* 0x000fea0003800000 */
        .weak           $__internal_1_$__cuda_sm20_div_u16
        .type           $__internal_1_$__cuda_sm20_div_u16,@function
        .size           $__internal_1_$__cuda_sm20_div_u16,(.L_x_41 - $__internal_1_$__cuda_sm20_div_u16)
$__internal_1_$__cuda_sm20_div_u16:
[----:B------:R-:W0:Y:S01]  /*2250*/  I2F.U16 R5, R4 ;  /* 0x0000000400057306 */ /* 0x000e220000101000 */
[----:B------:R-:W-:Y:S02]  /*2260*/  IMAD.MOV.U32 R6, RZ, RZ, 0x4b800000 ;  /* 0x4b800000ff067424 */ /* 0x000fe400078e00ff */
        /* <DEDUP_REMOVED lines=16> */
[----:B------:R-:W-:Y:S06]  /*2370*/  RET.REL.NODEC R6 `(_Z21transposeCoalescedSHMPfS_) ;  /* 0xffffffdc06207950 */ /* 0x000fec0003c3ffff */
.L_x_27:
        /* <DEDUP_REMOVED lines=16> */
.L_x_41:


//--------------------- .text._Z24transposeCoalescedOutputPfS_ --------------------------
	.section	.text._Z24transposeCoalescedOutputPfS_,"ax",@progbits
	.align	128
        .global         _Z24transposeCoalescedOutputPfS_
        .type           _Z24transposeCoalescedOutputPfS_,@function
        .size           _Z24transposeCoalescedOutputPfS_,(.L_x_42 - _Z24transposeCoalescedOutputPfS_)
        .other          _Z24transposeCoalescedOutputPfS_,@"STO_CUDA_ENTRY STV_DEFAULT"
_Z24transposeCoalescedOutputPfS_:
.text._Z24transposeCoalescedOutputPfS_:
[----:B------:R-:W-:Y:S01]  /*0000*/  LDC R1, c[0x0][0x37c] ;  /* 0x0000df00ff017b82 */ /* 0x000fe20000000800 */
[----:B------:R-:W0:Y:S07]  /*0010*/  S2R R16, SR_CTAID.X ;  /* 0x0000000000107919 */ /* 0x000e2e0000002500 */
[----:B------:R-:W1:Y:S01]  /*0020*/  S2UR UR4, SR_CTAID.Y ;  /* 0x00000000000479c3 */ /* 0x000e620000002600 */
[----:B------:R-:W2:Y:S01]  /*0030*/  LDCU UR6, c[0x0][0x360] ;  /* 0x00006c00ff0677ac */ /* 0x000ea20008000800 */
[----:B------:R-:W-:Y:S01]  /*0040*/  IMAD.MOV.U32 R15, RZ, RZ, RZ ;  /* 0x000000ffff0f7224 */ /* 0x000fe200078e00ff */
[----:B------:R-:W0:Y:S01]  /*0050*/  S2R R17, SR_TID.X ;  /* 0x0000000000117919 */ /* 0x000e220000002100 */
[----:B------:R-:W-:Y:S01]  /*0060*/  MOV R9, 0x120 ;  /* 0x0000012000097802 */ /* 0x000fe20000000f00 */
[----:B------:R-:W3:Y:S03]  /*0070*/  S2R R0, SR_TID.Y ;  /* 0x0000000000007919 */ /* 0x000ee60000002200 */
[----:B------:R-:W4:Y:S01]  /*0080*/  LDC R3, c[0x0][0x364] ;  /* 0x0000d900ff037b82 */ /* 0x000f220000000800 */
[----:B--2---:R-:W-:-:S04]  /*0090*/  UIADD3 UR5, UPT, UPT, UR6, -0x1, URZ ;  /* 0xffffffff06057890 */ /* 0x004fc8000fffe0ff */
[----:B------:R-:W-:Y:S02]  /*00a0*/  ULOP3.LUT UR5, UR5, 0xffff, URZ, 0xc0, !UPT ;  /* 0x0000ffff05057892 */ /* 0x000fe4000f8ec0ff */
[----:B-1----:R-:W-:Y:S01]  /*00b0*/  UIMAD UR4, UR4, UR6, URZ ;  /* 0x00000006040472a4 */ /* 0x002fe2000f8e02ff */
[----:B----4-:R-:W-:Y:S01]  /*00c0*/  LOP3.LUT R4, R3, 0xffff, RZ, 0xc0, !PT ;  /* 0x0000ffff03047812 */ /* 0x010fe200078ec0ff */
[----:B0-----:R-:W-:-:S04]  /*00d0*/  IMAD R16, R16, UR6, R17 ;  /* 0x0000000610107c24 */ /* 0x001fc8000f8e0211 */
[----:B---3--:R-:W-:Y:S01]  /*00e0*/  VIADD R14, R0, UR4 ;  /* 0x00000004000e7c36 */ /* 0x008fe20008000000 */
[----:B------:R-:W-:-:S03]  /*00f0*/  SHF.R.S32.HI R17, RZ, 0x1f, R16 ;  /* 0x0000001fff117819 */ /* 0x000fc60000011410 */
[----:B------:R-:W-:-:S07]  /*0100*/  IMAD.MOV.U32 R2, RZ, RZ, R14 ;  /* 0x000000ffff027224 */ /* 0x000fce00078e000e */
[----:B------:R-:W-:Y:S05]  /*0110*/  CALL.REL.NOINC `($__internal_2_$__cuda_sm20_div_u16) ;  /* 0x00000004006c7944 */ /* 0x000fea0003c00000 */
[----:B------:R-:W-:Y:S01]  /*0120*/  LOP3.LUT R5, R8, 0xffff, RZ, 0xc0, !PT ;  /* 0x0000ffff08057812 */ /* 0x000fe200078ec0ff */
[----:B------:R-:W0:Y:S01]  /*0130*/  LDCU.64 UR6, c[0x0][0x358] ;  /* 0x00006b00ff0677ac */ /* 0x000e220008000a00 */
[----:B------:R-:W-:Y:S02]  /*0140*/  IMAD.MOV.U32 R28, RZ, RZ, RZ ;  /* 0x000000ffff1c7224 */ /* 0x000fe400078e00ff */
[C---:B------:R-:W-:Y:S01]  /*0150*/  ISETP.GE.U32.AND P1, PT, R5.reuse, 0x3, PT ;  /* 0x000000030500780c */ /* 0x040fe20003f26070 */
[----:B------:R-:W-:-:S05]  /*0160*/  VIADD R9, R5, 0x1 ;  /* 0x0000000105097836 */ /* 0x000fca0000000000 */
[----:B------:R-:W-:-:S04]  /*0170*/  LOP3.LUT R4, R9, 0x3, RZ, 0xc0, !PT ;  /* 0x0000000309047812 */ /* 0x000fc800078ec0ff */
[----:B------:R-:W-:-:S03]  /*0180*/  ISETP.NE.AND P0, PT, R4, RZ, PT ;  /* 0x000000ff0400720c */ /* 0x000fc60003f05270 */
[----:B------:R-:W-:Y:S10]  /*0190*/  @!P1 BRA `(.L_x_28) ;  /* 0x0000000000ec9947 */ /* 0x000ff40003800000 */
[----:B------:R-:W-:Y:S01]  /*01a0*/  LOP3.LUT R9, R9, 0x1fffc, RZ, 0xc0, !PT ;  /* 0x0001fffc09097812 */ /* 0x000fe200078ec0ff */
[C---:B------:R-:W-:Y:S01]  /*01b0*/  IMAD.SHL.U32 R5, R3.reuse, 0x2, RZ ;  /* 0x0000000203057824 */ /* 0x040fe200078e00ff */
[----:B------:R-:W-:Y:S01]  /*01c0*/  IADD3 R7, PT, PT, R0, UR4, R3 ;  /* 0x0000000400077c10 */ /* 0x000fe2000fffe003 */
[----:B------:R-:W-:Y:S01]  /*01d0*/  IMAD R6, R3, 0x3, RZ ;  /* 0x0000000303067824 */ /* 0x000fe200078e02ff */
[----:B------:R-:W1:Y:S01]  /*01e0*/  LDCU.128 UR8, c[0x0][0x380] ;  /* 0x00007000ff0877ac */ /* 0x000e620008000c00 */
[----:B------:R-:W-:-:S04]  /*01f0*/  IMAD.WIDE R12, R16, 0x400, R14 ;  /* 0x00000400100c7825 */ /* 0x000fc800078e020e */
[----:B------:R-:W-:Y:S02]  /*0200*/  IMAD.MOV.U32 R28, RZ, RZ, RZ ;  /* 0x000000ffff1c7224 */ /* 0x000fe400078e00ff */
[----:B------:R-:W-:Y:S02]  /*0210*/  IMAD.MOV.U32 R8, RZ, RZ, R3 ;  /* 0x000000ffff087224 */ /* 0x000fe400078e0003 */
[----:B------:R-:W-:Y:S02]  /*0220*/  IMAD.MOV R9, RZ, RZ, -R9 ;  /* 0x000000ffff097224 */ /* 0x000fe400078e0a09 */
[C---:B------:R-:W-:Y:S02]  /*0230*/  IMAD.IADD R10, R2.reuse, 0x1, R5 ;  /* 0x00000001020a7824 */ /* 0x040fe400078e0205 */
[----:B------:R-:W-:-:S07]  /*0240*/  IMAD.IADD R11, R2, 0x1, R6 ;  /* 0x00000001020b7824 */ /* 0x000fce00078e0206 */
.L_x_29:
[----:B--2---:R-:W-:-:S05]  /*0250*/  IADD3 R18, P1, PT, R12, R28, RZ ;  /* 0x0000001c0c127210 */ /* 0x004fca0007f3e0ff */
[----:B------:R-:W-:Y:S01]  /*0260*/  IMAD.X R19, RZ, RZ, R13, P1 ;  /* 0x000000ffff137224 */ /* 0x000fe200008e060d */
[----:B-1----:R-:W-:-:S04]  /*0270*/  LEA R24, P1, R18, UR8, 0x2 ;  /* 0x0000000812187c11 */ /* 0x002fc8000f8210ff */
[----:B------:R-:W-:-:S05]  /*0280*/  LEA.HI.X R25, R18, UR9, R19, 0x2, P1 ;  /* 0x0000000912197c11 */ /* 0x000fca00088f1413 */
[----:B0-----:R-:W2:Y:S01]  /*0290*/  LDG.E R29, desc[UR6][R24.64] ;  /* 0x00000006181d7981 */ /* 0x001ea2000c1e1900 */
[----:B------:R-:W-:Y:S01]  /*02a0*/  IMAD.WIDE.U32 R18, R2, 0x400, R16 ;  /* 0x0000040002127825 */ /* 0x000fe200078e0010 */
[----:B------:R-:W-:Y:S02]  /*02b0*/  IADD3 R21, P2, PT, R12, R8, RZ ;  /* 0x000000080c157210 */ /* 0x000fe40007f5e0ff */
[----:B------:R-:W-:-:S03]  /*02c0*/  LEA R22, P1, R18, UR10, 0x2 ;  /* 0x0000000a12167c11 */ /* 0x000fc6000f8210ff */
[----:B------:R-:W-:Y:S01]  /*02d0*/  IMAD.X R26, RZ, RZ, R13, P2 ;  /* 0x000000ffff1a7224 */ /* 0x000fe200010e060d */
[C---:B------:R-:W-:Y:S02]  /*02e0*/  LEA R20, P2, R21.reuse, UR8, 0x2 ;  /* 0x0000000815147c11 */ /* 0x040fe4000f8410ff */
[----:B------:R-:W-:Y:S02]  /*02f0*/  LEA.HI.X R23, R18, UR11, R19, 0x2, P1 ;  /* 0x0000000b12177c11 */ /* 0x000fe400088f1413 */
[----:B------:R-:W-:Y:S01]  /*0300*/  LEA.HI.X R21, R21, UR9, R26, 0x2, P2 ;  /* 0x0000000915157c11 */ /* 0x000fe200090f141a */
[----:B------:R-:W-:Y:S01]  /*0310*/  IMAD.WIDE.U32 R18, R7, 0x400, R16 ;  /* 0x0000040007127825 */ /* 0x000fe200078e0010 */
[----:B------:R-:W-:Y:S01]  /*0320*/  IADD3 R27, P2, PT, R12, R5, RZ ;  /* 0x000000050c1b7210 */ /* 0x000fe20007f5e0ff */
[----:B--2---:R0:W-:Y:S04]  /*0330*/  STG.E desc[UR6][R22.64], R29 ;  /* 0x0000001d16007986 */ /* 0x0041e8000c101906 */
[----:B0-----:R0:W2:Y:S01]  /*0340*/  LDG.E R29, desc[UR6][R20.64] ;  /* 0x00000006141d7981 */ /* 0x0010a2000c1e1900 */
[----:B------:R-:W-:-:S04]  /*0350*/  LEA R24, P1, R18, UR10, 0x2 ;  /* 0x0000000a12187c11 */ /* 0x000fc8000f8210ff */
[----:B------:R-:W-:Y:S01]  /*0360*/  LEA.HI.X R25, R18, UR11, R19, 0x2, P1 ;  /* 0x0000000b12197c11 */ /* 0x000fe200088f1413 */
[----:B0-----:R-:W-:Y:S01]  /*0370*/  IMAD.X R20, RZ, RZ, R13, P2 ;  /* 0x000000ffff147224 */ /* 0x001fe200010e060d */
[----:B------:R-:W-:-:S04]  /*0380*/  LEA R26, P2, R27, UR8, 0x2 ;  /* 0x000000081b1a7c11 */ /* 0x000fc8000f8410ff */
[----:B------:R-:W-:Y:S01]  /*0390*/  LEA.HI.X R27, R27, UR9, R20, 0x2, P2 ;  /* 0x000000091b1b7c11 */ /* 0x000fe200090f1414 */
[----:B--2---:R0:W-:Y:S05]  /*03a0*/  STG.E desc[UR6][R24.64], R29 ;  /* 0x0000001d18007986 */ /* 0x0041ea000c101906 */
[----:B------:R1:W2:Y:S01]  /*03b0*/  LDG.E R27, desc[UR6][R26.64] ;  /* 0x000000061a1b7981 */ /* 0x0002a2000c1e1900 */
[----:B------:R-:W-:Y:S01]  /*03c0*/  IADD3 R23, P2, PT, R12, R6, RZ ;  /* 0x000000060c177210 */ /* 0x000fe20007f5e0ff */
[----:B------:R-:W-:-:S03]  /*03d0*/  IMAD.WIDE.U32 R18, R10, 0x400, R16 ;  /* 0x000004000a127825 */ /* 0x000fc600078e0010 */
[C---:B------:R-:W-:Y:S01]  /*03e0*/  LEA R20, P1, R18.reuse, UR10, 0x2 ;  /* 0x0000000a12147c11 */ /* 0x040fe2000f8210ff */
[----:B-1----:R-:W-:Y:S01]  /*03f0*/  IMAD.X R26, RZ, RZ, R13, P2 ;  /* 0x000000ffff1a7224 */ /* 0x002fe200010e060d */
[C---:B------:R-:W-:Y:S02]  /*0400*/  LEA R22, P2, R23.reuse, UR8, 0x2 ;  /* 0x0000000817167c11 */ /* 0x040fe4000f8410ff */
[----:B------:R-:W-:Y:S02]  /*0410*/  LEA.HI.X R21, R18, UR11, R19, 0x2, P1 ;  /* 0x0000000b12157c11 */ /* 0x000fe400088f1413 */
[----:B------:R-:W-:Y:S01]  /*0420*/  LEA.HI.X R23, R23, UR9, R26, 0x2, P2 ;  /* 0x0000000917177c11 */ /* 0x000fe200090f141a */
[----:B0-----:R-:W-:Y:S02]  /*0430*/  IMAD.WIDE.U32 R24, R11, 0x400, R16 ;  /* 0x000004000b187825 */ /* 0x001fe400078e0010 */
[----:B--2---:R2:W-:Y:S04]  /*0440*/  STG.E desc[UR6][R20.64], R27 ;  /* 0x0000001b14007986 */ /* 0x0045e8000c101906 */
[----:B------:R-:W3:Y:S01]  /*0450*/  LDG.E R23, desc[UR6][R22.64] ;  /* 0x0000000616177981 */ /* 0x000ee2000c1e1900 */
[C---:B------:R-:W-:Y:S01]  /*0460*/  LEA R18, P1, R24.reuse, UR10, 0x2 ;  /* 0x0000000a18127c11 */ /* 0x040fe2000f8210ff */
[----:B------:R-:W-:Y:S01]  /*0470*/  VIADD R9, R9, 0x4 ;  /* 0x0000000409097836 */ /* 0x000fe20000000000 */
[C---:B------:R-:W-:Y:S01]  /*0480*/  IADD3 R28, PT, PT, R3.reuse, R28, R3 ;  /* 0x0000001c031c7210 */ /* 0x040fe20007ffe003 */
[C---:B------:R-:W-:Y:S01]  /*0490*/  IMAD R5, R3.reuse, 0x4, R5 ;  /* 0x0000000403057824 */ /* 0x040fe200078e0205 */
[----:B------:R-:W-:Y:S01]  /*04a0*/  LEA.HI.X R19, R24, UR11, R25, 0x2, P1 ;  /* 0x0000000b18137c11 */ /* 0x000fe200088f1419 */
[----:B------:R-:W-:Y:S01]  /*04b0*/  IMAD R8, R3, 0x4, R8 ;  /* 0x0000000403087824 */ /* 0x000fe200078e0208 */
[----:B------:R-:W-:Y:S01]  /*04c0*/  ISETP.NE.AND P1, PT, R9, RZ, PT ;  /* 0x000000ff0900720c */ /* 0x000fe20003f25270 */
[C---:B------:R-:W-:Y:S01]  /*04d0*/  IMAD R7, R3.reuse, 0x4, R7 ;  /* 0x0000000403077824 */ /* 0x040fe200078e0207 */
[C---:B------:R-:W-:Y:S01]  /*04e0*/  IADD3 R28, PT, PT, R3.reuse, R28, R3 ;  /* 0x0000001c031c7210 */ /* 0x040fe20007ffe003 */
[C---:B------:R-:W-:Y:S01]  /*04f0*/  IMAD R10, R3.reuse, 0x4, R10 ;  /* 0x00000004030a7824 */ /* 0x040fe200078e020a */
[C---:B------:R-:W-:Y:S01]  /*0500*/  LEA R6, R3.reuse, R6, 0x2 ;  /* 0x0000000603067211 */ /* 0x040fe200078e10ff */
[----:B------:R-:W-:-:S02]  /*0510*/  IMAD R11, R3, 0x4, R11 ;  /* 0x00000004030b7824 */ /* 0x000fc400078e020b */
[----:B------:R-:W-:Y:S01]  /*0520*/  IMAD R2, R3, 0x4, R2 ;  /* 0x0000000403027824 */ /* 0x000fe200078e0202 */
[----:B---3--:R2:W-:Y:S05]  /*0530*/  STG.E desc[UR6][R18.64], R23 ;  /* 0x0000001712007986 */ /* 0x0085ea000c101906 */
[----:B------:R-:W-:Y:S05]  /*0540*/  @P1 BRA `(.L_x_29) ;  /* 0xfffffffc00401947 */ /* 0x000fea000383ffff */
.L_x_28:
[----:B0-----:R-:W-:Y:S05]  /*0550*/  @!P0 EXIT ;  /* 0x000000000000894d */ /* 0x001fea0003800000 */
[----:B------:R-:W0:Y:S01]  /*0560*/  LDCU.64 UR8, c[0x0][0x380] ;  /* 0x00007000ff0877ac */ /* 0x000e220008000a00 */
[----:B------:R-:W-:Y:S01]  /*0570*/  IMAD.MOV.U32 R29, RZ, RZ, RZ ;  /* 0x000000ffff1d7224 */ /* 0x000fe200078e00ff */
[--C-:B------:R-:W-:Y:S01]  /*0580*/  IADD3 R0, PT, PT, R0, UR4, R28.reuse ;  /* 0x0000000400007c10 */ /* 0x100fe2000fffe01c */
[----:B------:R-:W1:Y:S01]  /*0590*/  LDCU.64 UR10, c[0x0][0x388] ;  /* 0x00007100ff0a77ac */ /* 0x000e620008000a00 */
[----:B------:R-:W-:-:S03]  /*05a0*/  IMAD.WIDE R6, R16, 0x400, R28 ;  /* 0x0000040010067825 */ /* 0x000fc600078e021c */
[----:B------:R-:W-:-:S05]  /*05b0*/  IADD3 R5, P0, PT, R14, R6, RZ ;  /* 0x000000060e057210 */ /* 0x000fca0007f1e0ff */
[----:B------:R-:W-:Y:S01]  /*05c0*/  IMAD.X R2, RZ, RZ, R7, P0 ;  /* 0x000000ffff027224 */ /* 0x000fe200000e0607 */
[----:B0-----:R-:W-:-:S04]  /*05d0*/  LEA R6, P1, R5, UR8, 0x2 ;  /* 0x0000000805067c11 */ /* 0x001fc8000f8210ff */
[----:B------:R-:W-:Y:S01]  /*05e0*/  LEA.HI.X R5, R5, UR9, R2, 0x2, P1 ;  /* 0x0000000905057c11 */ /* 0x000fe200088f1402 */
[----:B-1----:R-:W-:-:S08]  /*05f0*/  IMAD.MOV R2, RZ, RZ, -R4 ;  /* 0x000000ffff027224 */ /* 0x002fd000078e0a04 */
.L_x_30:
[----:B------:R-:W-:-:S05]  /*0600*/  IMAD.MOV.U32 R7, RZ, RZ, R5 ;  /* 0x000000ffff077224 */ /* 0x000fca00078e0005 */
[----:B0-----:R0:W3:Y:S01]  /*0610*/  LDG.E R11, desc[UR6][R6.64] ;  /* 0x00000006060b7981 */ /* 0x0010e2000c1e1900 */
[----:B------:R-:W-:Y:S01]  /*0620*/  IMAD.WIDE.U32 R4, R0, 0x400, R16 ;  /* 0x0000040000047825 */ /* 0x000fe200078e0010 */
[----:B------:R-:W-:-:S03]  /*0630*/  IADD3 R2, PT, PT, R2, 0x1, RZ ;  /* 0x0000000102027810 */ /* 0x000fc60007ffe0ff */
[----:B------:R-:W-:Y:S01]  /*0640*/  IMAD.IADD R0, R3, 0x1, R0 ;  /* 0x0000000103007824 */ /* 0x000fe200078e0200 */
[----:B------:R-:W-:-:S04]  /*0650*/  LEA R8, P0, R4, UR10, 0x2 ;  /* 0x0000000a04087c11 */ /* 0x000fc8000f8010ff */
[----:B------:R-:W-:Y:S01]  /*0660*/  LEA.HI.X R9, R4, UR11, R5, 0x2, P0 ;  /* 0x0000000b04097c11 */ /* 0x000fe200080f1405 */
[----:B------:R-:W-:Y:S01]  /*0670*/  IMAD.WIDE.U32 R4, R3, 0x4, R6 ;  /* 0x0000000403047825 */ /* 0x000fe200078e0006 */
[----:B------:R-:W-:-:S03]  /*0680*/  ISETP.NE.AND P0, PT, R2, RZ, PT ;  /* 0x000000ff0200720c */ /* 0x000fc60003f05270 */
[----:B0-----:R-:W-:Y:S01]  /*0690*/  IMAD.MOV.U32 R6, RZ, RZ, R4 ;  /* 0x000000ffff067224 */ /* 0x001fe200078e0004 */
[----:B---3--:R0:W-:Y:S09]  /*06a0*/  STG.E desc[UR6][R8.64], R11 ;  /* 0x0000000b08007986 */ /* 0x0081f2000c101906 */
[----:B------:R-:W-:Y:S05]  /*06b0*/  @P0 BRA `(.L_x_30) ;  /* 0xfffffffc00d00947 */ /* 0x000fea000383ffff */
[----:B------:R-:W-:Y:S05]  /*06c0*/  EXIT ;  /* 0x000000000000794d */ /* 0x000fea0003800000 */
        .weak           $__internal_2_$__cuda_sm20_div_u16
        .type           $__internal_2_$__cuda_sm20_div_u16,@function
        .size           $__internal_2_$__cuda_sm20_div_u16,(.L_x_42 - $__internal_2_$__cuda_sm20_div_u16)
$__internal_2_$__cuda_sm20_div_u16:
[----:B------:R-:W0:Y:S01]  /*06d0*/  I2F.U16 R5, R4 ;  /* 0x0000000400057306 */ /* 0x000e220000101000 */
[----:B------:R-:W-:Y:S01]  /*06e0*/  IMAD.MOV.U32 R6, RZ, RZ, 0x4b800000 ;  /* 0x4b800000ff067424 */ /* 0x000fe200078e00ff */
[C---:B0-----:R-:W-:Y:S02]  /*06f0*/  FSETP.GEU.AND P1, PT, |R5|.reuse, 1.175494350822287508e-38, PT ;  /* 0x008000000500780b */ /* 0x041fe40003f2e200 */
[----:B------:R-:W-:Y:S02]  /*0700*/  FSETP.GT.AND P0, PT, |R5|, 8.50705917302346158658e+37, PT ;  /* 0x7e8000000500780b */ /* 0x000fe40003f04200 */
[----:B------:R-:W-:-:S04]  /*0710*/  FSEL R6, R6, 1, !P1 ;  /* 0x3f80000006067808 */ /* 0x000fc80004800000 */
[----:B------:R-:W-:Y:S02]  /*0720*/  FSEL R6, R6, 0.25, !P0 ;  /* 0x3e80000006067808 */ /* 0x000fe40004000000 */
[----:B------:R-:W-:Y:S01]  /*0730*/  ISETP.NE.U32.AND P0, PT, R4, RZ, PT ;  /* 0x000000ff0400720c */ /* 0x000fe20003f05070 */
[----:B------:R-:W-:Y:S02]  /*0740*/  IMAD.MOV.U32 R4, RZ, RZ, R9 ;  /* 0x000000ffff047224 */ /* 0x000fe400078e0009 */
[----:B------:R-:W-:Y:S01]  /*0750*/  FMUL R7, R5, R6 ;  /* 0x0000000605077220 */ /* 0x000fe20000400000 */
[----:B------:R-:W-:-:S05]  /*0760*/  I2FP.F32.U32.RZ R5, UR5 ;  /* 0x0000000500057c45 */ /* 0x000fca000820d000 */
[----:B------:R-:W0:Y:S02]  /*0770*/  MUFU.RCP R7, R7 ;  /* 0x0000000700077308 */ /* 0x000e240000001000 */
[----:B0-----:R-:W-:-:S04]  /*0780*/  FMUL R6, R6, R7 ;  /* 0x0000000706067220 */ /* 0x001fc80000400000 */
[----:B------:R-:W-:-:S04]  /*0790*/  VIADD R6, R6, 0x2 ;  /* 0x0000000206067836 */ /* 0x000fc80000000000 */
[----:B------:R-:W-:Y:S01]  /*07a0*/  FMUL.RZ R6, R5, R6 ;  /* 0x0000000605067220 */ /* 0x000fe2000040c000 */
[----:B------:R-:W-:-:S05]  /*07b0*/  IMAD.MOV.U32 R5, RZ, RZ, 0x0 ;  /* 0x00000000ff057424 */ /* 0x000fca00078e00ff */
[----:B------:R-:W0:Y:S02]  /*07c0*/  F2I.U32.TRUNC.NTZ R6, R6 ;  /* 0x0000000600067305 */ /* 0x000e24000020f000 */
[----:B0-----:R-:W-:Y:S01]  /*07d0*/  LOP3.LUT R8, R6, 0xffff, RZ, 0xc0, !PT ;  /* 0x0000ffff06087812 */ /* 0x001fe200078ec0ff */
[----:B------:R-:W-:Y:S01]  /*07e0*/  @!P0 IMAD.MOV.U32 R8, RZ, RZ, -0x1 ;  /* 0xffffffffff088424 */ /* 0x000fe200078e00ff */
[----:B------:R-:W-:Y:S06]  /*07f0*/  RET.REL.NODEC R4 `(_Z24transposeCoalescedOutputPfS_) ;  /* 0xfffffff804007950 */ /* 0x000fec0003c3ffff */
.L_x_31:
        /* <DEDUP_REMOVED lines=16> */
.L_x_42:


//--------------------- .text._Z14transposeNaivePfS_ --------------------------
	.section	.text._Z14transposeNaivePfS_,"ax",@progbits
	.align	128
        .global         _Z14transposeNaivePfS_
        .type           _Z14transposeNaivePfS_,@function
        .size           _Z14transposeNaivePfS_,(.L_x_43 - _Z14transposeNaivePfS_)
        .other          _Z14transposeNaivePfS_,@"STO_CUDA_ENTRY STV_DEFAULT"
_Z14transposeNaivePfS_:
.text._Z14transposeNaivePfS_:
        /* <DEDUP_REMOVED lines=17> */
[----:B------:R-:W-:Y:S05]  /*0110*/  CALL.REL.NOINC `($__internal_3_$__cuda_sm20_div_u16) ;  /* 0x0000000400707944 */ /* 0x000fea0003c00000 */
        /* <DEDUP_REMOVED lines=19> */
.L_x_33:
[----:B--2---:R-:W-:-:S03]  /*0250*/  IMAD.WIDE.U32 R18, R2, 0x400, R16 ;  /* 0x0000040002127825 */ /* 0x004fc600078e0010 */
[----:B-1----:R-:W-:-:S04]  /*0260*/  LEA R24, P1, R18, UR8, 0x2 ;  /* 0x0000000812187c11 */ /* 0x002fc8000f8210ff */
[----:B------:R-:W-:-:S05]  /*0270*/  LEA.HI.X R25, R18, UR9, R19, 0x2, P1 ;  /* 0x0000000912197c11 */ /* 0x000fca00088f1413 */
[----:B0-----:R-:W2:Y:S01]  /*0280*/  LDG.E R29, desc[UR6][R24.64] ;  /* 0x00000006181d7981 */ /* 0x001ea2000c1e1900 */
[----:B------:R-:W-:Y:S01]  /*0290*/  IADD3 R21, P1, PT, R12, R28, RZ ;  /* 0x0000001c0c157210 */ /* 0x000fe20007f3e0ff */
[----:B------:R-:W-:-:S04]  /*02a0*/  IMAD.WIDE.U32 R18, R7, 0x400, R16 ;  /* 0x0000040007127825 */ /* 0x000fc800078e0010 */
[----:B------:R-:W-:Y:S01]  /*02b0*/  IMAD.X R26, RZ, RZ, R13, P1 ;  /* 0x000000ffff1a7224 */ /* 0x000fe200008e060d */
[C---:B------:R-:W-:Y:S02]  /*02c0*/  LEA R22, P1, R21.reuse, UR10, 0x2 ;  /* 0x0000000a15167c11 */ /* 0x040fe4000f8210ff */
[C---:B------:R-:W-:Y:S02]  /*02d0*/  LEA R20, P2, R18.reuse, UR8, 0x2 ;  /* 0x0000000812147c11 */ /* 0x040fe4000f8410ff */
[----:B------:R-:W-:Y:S02]  /*02e0*/  LEA.HI.X R23, R21, UR11, R26, 0x2, P1 ;  /* 0x0000000b15177c11 */ /* 0x000fe400088f141a */
[----:B------:R-:W-:-:S03]  /*02f0*/  LEA.HI.X R21, R18, UR9, R19, 0x2, P2 ;  /* 0x0000000912157c11 */ /* 0x000fc600090f1413 */
[----:B--2---:R0:W-:Y:S04]  /*0300*/  STG.E desc[UR6][R22.64], R29 ;  /* 0x0000001d16007986 */ /* 0x0041e8000c101906 */
[----:B0-----:R-:W2:Y:S01]  /*0310*/  LDG.E R29, desc[UR6][R20.64] ;  /* 0x00000006141d7981 */ /* 0x001ea2000c1e1900 */
[----:B------:R-:W-:Y:S01]  /*0320*/  IADD3 R27, P1, PT, R12, R8, RZ ;  /* 0x000000080c1b7210 */ /* 0x000fe20007f3e0ff */
[----:B------:R-:W-:-:S03]  /*0330*/  IMAD.WIDE.U32 R18, R10, 0x400, R16 ;  /* 0x000004000a127825 */ /* 0x000fc600078e0010 */
[----:B------:R-:W-:Y:S02]  /*0340*/  IADD3.X R25, PT, PT, RZ, R13, RZ, P1, !PT ;  /* 0x0000000dff197210 */ /* 0x000fe40000ffe4ff */
[C---:B------:R-:W-:Y:S02]  /*0350*/  LEA R24, P1, R27.reuse, UR10, 0x2 ;  /* 0x0000000a1b187c11 */ /* 0x040fe4000f8210ff */
[C---:B------:R-:W-:Y:S02]  /*0360*/  LEA R26, P2, R18.reuse, UR8, 0x2 ;  /* 0x00000008121a7c11 */ /* 0x040fe4000f8410ff */
[----:B------:R-:W-:Y:S02]  /*0370*/  LEA.HI.X R25, R27, UR11, R25, 0x2, P1 ;  /* 0x0000000b1b197c11 */ /* 0x000fe400088f1419 */
[----:B------:R-:W-:Y:S02]  /*0380*/  LEA.HI.X R27, R18, UR9, R19, 0x2, P2 ;  /* 0x00000009121b7c11 */ /* 0x000fe400090f1413 */
[----:B------:R-:W-:Y:S01]  /*0390*/  IADD3 R23, P1, PT, R12, R5, RZ ;  /* 0x000000050c177210 */ /* 0x000fe20007f3e0ff */
[----:B--2---:R0:W-:Y:S04]  /*03a0*/  STG.E desc[UR6][R24.64], R29 ;  /* 0x0000001d18007986 */ /* 0x0041e8000c101906 */
[----:B------:R-:W2:Y:S01]  /*03b0*/  LDG.E R27, desc[UR6][R26.64] ;  /* 0x000000061a1b7981 */ /* 0x000ea2000c1e1900 */
[----:B------:R-:W-:-:S04]  /*03c0*/  IMAD.WIDE.U32 R18, R11, 0x400, R16 ;  /* 0x000004000b127825 */ /* 0x000fc800078e0010 */
[----:B------:R-:W-:Y:S01]  /*03d0*/  IMAD.X R21, RZ, RZ, R13, P1 ;  /* 0x000000ffff157224 */ /* 0x000fe200008e060d */
[C---:B------:R-:W-:Y:S02]  /*03e0*/  LEA R20, P1, R23.reuse, UR10, 0x2 ;  /* 0x0000000a17147c11 */ /* 0x040fe4000f8210ff */
[C---:B------:R-:W-:Y:S02]  /*03f0*/  LEA R22, P2, R18.reuse, UR8, 0x2 ;  /* 0x0000000812167c11 */ /* 0x040fe4000f8410ff */
[----:B------:R-:W-:Y:S02]  /*0400*/  LEA.HI.X R21, R23, UR11, R21, 0x2, P1 ;  /* 0x0000000b17157c11 */ /* 0x000fe400088f1415 */
[----:B------:R-:W-:Y:S02]  /*0410*/  LEA.HI.X R23, R18, UR9, R19, 0x2, P2 ;  /* 0x0000000912177c11 */ /* 0x000fe400090f1413 */
[----:B------:R-:W-:Y:S01]  /*0420*/  IADD3 R19, P1, PT, R12, R6, RZ ;  /* 0x000000060c137210 */ /* 0x000fe20007f3e0ff */
[----:B------:R-:W-:Y:S01]  /*0430*/  VIADD R9, R9, 0x4 ;  /* 0x0000000409097836 */ /* 0x000fe20000000000 */
[----:B--2---:R2:W-:Y:S04]  /*0440*/  STG.E desc[UR6][R20.64], R27 ;  /* 0x0000001b14007986 */ /* 0x0045e8000c101906 */
[----:B------:R-:W3:Y:S01]  /*0450*/  LDG.E R23, desc[UR6][R22.64] ;  /* 0x0000000616177981 */ /* 0x000ee2000c1e1900 */
[----:B0-----:R-:W-:Y:S01]  /*0460*/  IMAD.X R24, RZ, RZ, R13, P1 ;  /* 0x000000ffff187224 */ /* 0x001fe200008e060d */
[----:B------:R-:W-:Y:S01]  /*0470*/  LEA R18, P1, R19, UR10, 0x2 ;  /* 0x0000000a13127c11 */ /* 0x000fe2000f8210ff */
[C---:B------:R-:W-:Y:S01]  /*0480*/  IMAD R5, R3.reuse, 0x4, R5 ;  /* 0x0000000403057824 */ /* 0x040fe200078e0205 */
[C---:B------:R-:W-:Y:S01]  /*0490*/  IADD3 R28, PT, PT, R3.reuse, R28, R3 ;  /* 0x0000001c031c7210 */ /* 0x040fe20007ffe003 */
[----:B------:R-:W-:Y:S01]  /*04a0*/  IMAD R6, R3, 0x4, R6 ;  /* 0x0000000403067824 */ /* 0x000fe200078e0206 */
[----:B------:R-:W-:Y:S01]  /*04b0*/  LEA.HI.X R19, R19, UR11, R24, 0x2, P1 ;  /* 0x0000000b13137c11 */ /* 0x000fe200088f1418 */
[----:B------:R-:W-:Y:S01]  /*04c0*/  IMAD R8, R3, 0x4, R8 ;  /* 0x0000000403087824 */ /* 0x000fe200078e0208 */
[----:B------:R-:W-:Y:S01]  /*04d0*/  ISETP.NE.AND P1, PT, R9, RZ, PT ;  /* 0x000000ff0900720c */ /* 0x000fe20003f25270 */
[C---:B------:R-:W-:Y:S01]  /*04e0*/  IMAD R7, R3.reuse, 0x4, R7 ;  /* 0x0000000403077824 */ /* 0x040fe200078e0207 */
[C---:B------:R-:W-:Y:S01]  /*04f0*/  IADD3 R28, PT, PT, R3.reuse, R28, R3 ;  /* 0x0000001c031c7210 */ /* 0x040fe20007ffe003 */
[C---:B------:R-:W-:Y:S01]  /*0500*/  IMAD R10, R3.reuse, 0x4, R10 ;  /* 0x00000004030a7824 */ /* 0x040fe200078e020a */
[C---:B------:R-:W-:Y:S01]  /*0510*/  LEA R11, R3.reuse, R11, 0x2 ;  /* 0x0000000b030b7211 */ /* 0x040fe200078e10ff */
[----:B------:R-:W-:Y:S01]  /*0520*/  IMAD R2, R3, 0x4, R2 ;  /* 0x0000000403027824 */ /* 0x000fe200078e0202 */
[----:B---3--:R2:W-:Y:S07]  /*0530*/  STG.E desc[UR6][R18.64], R23 ;  /* 0x0000001712007986 */ /* 0x0085ee000c101906 */
[----:B------:R-:W-:Y:S05]  /*0540*/  @P1 BRA `(.L_x_33) ;  /* 0xfffffffc00401947 */ /* 0x000fea000383ffff */
.L_x_32:
[----:B0-----:R-:W-:Y:S05]  /*0550*/  @!P0 EXIT ;  /* 0x000000000000894d */ /* 0x001fea0003800000 */
[----:B------:R-:W0:Y:S01]  /*0560*/  LDCU.64 UR8, c[0x0][0x388] ;  /* 0x00007100ff0877ac */ /* 0x000e220008000a00 */
[----:B------:R-:W-:Y:S01]  /*0570*/  IMAD.MOV.U32 R29, RZ, RZ, RZ ;  /* 0x000000ffff1d7224 */ /* 0x000fe200078e00ff */
[----:B------:R-:W-:Y:S01]  /*0580*/  IADD3 R0, PT, PT, R0, UR4, R28 ;  /* 0x0000000400007c10 */ /* 0x000fe2000fffe01c */
[----:B------:R-:W-:Y:S01]  /*0590*/  IMAD.MOV R2, RZ, RZ, -R4 ;  /* 0x000000ffff027224 */ /* 0x000fe200078e0a04 */
[----:B------:R-:W1:Y:S01]  /*05a0*/  LDCU.64 UR10, c[0x0][0x380] ;  /* 0x00007000ff0a77ac */ /* 0x000e620008000a00 */
[----:B------:R-:W-:-:S03]  /*05b0*/  IMAD.WIDE R6, R16, 0x400, R28 ;  /* 0x0000040010067825 */ /* 0x000fc600078e021c */
[----:B------:R-:W-:-:S05]  /*05c0*/  IADD3 R5, P0, PT, R14, R6, RZ ;  /* 0x000000060e057210 */ /* 0x000fca0007f1e0ff */
[----:B------:R-:W-:Y:S01]  /*05d0*/  IMAD.X R6, RZ, RZ, R7, P0 ;  /* 0x000000ffff067224 */ /* 0x000fe200000e0607 */
[----:B0-----:R-:W-:-:S04]  /*05e0*/  LEA R8, P1, R5, UR8, 0x2 ;  /* 0x0000000805087c11 */ /* 0x001fc8000f8210ff */
[----:B-1----:R-:W-:-:S09]  /*05f0*/  LEA.HI.X R5, R5, UR9, R6, 0x2, P1 ;  /* 0x0000000905057c11 */ /* 0x002fd200088f1406 */
.L_x_34:
[----:B------:R-:W-:-:S03]  /*0600*/  IMAD.WIDE.U32 R10, R0, 0x400, R16 ;  /* 0x00000400000a7825 */ /* 0x000fc600078e0010 */
[----:B0-----:R-:W-:-:S04]  /*0610*/  LEA R6, P0, R10, UR10, 0x2 ;  /* 0x0000000a0a067c11 */ /* 0x001fc8000f8010ff */
[----:B------:R-:W-:-:S05]  /*0620*/  LEA.HI.X R7, R10, UR11, R11, 0x2, P0 ;  /* 0x0000000b0a077c11 */ /* 0x000fca00080f140b */
[----:B------:R0:W3:Y:S01]  /*0630*/  LDG.E R9, desc[UR6][R6.64] ;  /* 0x0000000606097981 */ /* 0x0000e2000c1e1900 */
[----:B------:R-:W-:Y:S02]  /*0640*/  VIADD R2, R2, 0x1 ;  /* 0x0000000102027836 */ /* 0x000fe40000000000 */
[----:B------:R-:W-:-:S03]  /*0650*/  IMAD.IADD R0, R3, 0x1, R0 ;  /* 0x0000000103007824 */ /* 0x000fc600078e0200 */
[----:B------:R-:W-:Y:S01]  /*0660*/  ISETP.NE.AND P0, PT, R2, RZ, PT ;  /* 0x000000ff0200720c */ /* 0x000fe20003f05270 */
[----:B0-----:R-:W-:Y:S02]  /*0670*/  IMAD.MOV.U32 R6, RZ, RZ, R8 ;  /* 0x000000ffff067224 */ /* 0x001fe400078e0008 */
[----:B------:R-:W-:Y:S02]  /*0680*/  IMAD.MOV.U32 R7, RZ, RZ, R5 ;  /* 0x000000ffff077224 */ /* 0x000fe400078e0005 */
[----:B------:R-:W-:-:S03]  /*0690*/  IMAD.WIDE.U32 R4, R3, 0x4, R6 ;  /* 0x0000000403047825 */ /* 0x000fc600078e0006 */
[----:B------:R-:W-:Y:S01]  /*06a0*/  MOV R8, R4 ;  /* 0x0000000400087202 */ /* 0x000fe20000000f00 */
[----:B---3--:R0:W-:Y:S04]  /*06b0*/  STG.E desc[UR6][R6.64], R9 ;  /* 0x0000000906007986 */ /* 0x0081e8000c101906 */
[----:B------:R-:W-:Y:S05]  /*06c0*/  @P0 BRA `(.L_x_34) ;  /* 0xfffffffc00cc0947 */ /* 0x000fea000383ffff */
[----:B------:R-:W-:Y:S05]  /*06d0*/  EXIT ;  /* 0x000000000000794d */ /* 0x000fea0003800000 */
        .weak           $__internal_3_$__cuda_sm20_div_u16
        .type           $__internal_3_$__cuda_sm20_div_u16,@function
        .size           $__internal_3_$__cuda_sm20_div_u16,(.L_x_43 - $__internal_3_$__cuda_sm20_div_u16)
$__internal_3_$__cuda_sm20_div_u16:
        /* <DEDUP_REMOVED lines=18> */
[----:B------:R-:W-:Y:S06]  /*0800*/  RET.REL.NODEC R4 `(_Z14transposeNaivePfS_) ;  /* 0xfffffff404fc7950 */ /* 0x000fec0003c3ffff */
.L_x_35:
        /* <DEDUP_REMOVED lines=15> */
.L_x_43:


//--------------------- .text._Z4copyPfS_         --------------------------
	.section	.text._Z4copyPfS_,"ax",@progbits
	.align	128
        .global         _Z4copyPfS_
        .type           _Z4copyPfS_,@function
        .size           _Z4copyPfS_,(.L_x_44 - _Z4copyPfS_)
        .other          _Z4copyPfS_,@"STO_CUDA_ENTRY STV_DEFAULT"
_Z4copyPfS_:
.text._Z4copyPfS_:
[----:B------:R-:W-:Y:S01]  /*0000*/  LDC R1, c[0x0][0x37c] ;  /* 0x0000df00ff017b82 */ /* 0x000fe20000000800 */
[----:B------:R-:W0:Y:S07]  /*0010*/  S2R R2, SR_CTAID.X ;  /* 0x0000000000027919 */ /* 0x000e2e0000002500 */
[----:B------:R-:W1:Y:S01]  /*0020*/  S2UR UR4, SR_CTAID.Y ;  /* 0x00000000000479c3 */ /* 0x000e620000002600 */
[----:B------:R-:W2:Y:S01]  /*0030*/  LDCU UR6, c[0x0][0x360] ;  /* 0x00006c00ff0677ac */ /* 0x000ea20008000800 */
[----:B------:R-:W0:Y:S01]  /*0040*/  S2R R3, SR_TID.X ;  /* 0x0000000000037919 */ /* 0x000e220000002100 */
[----:B------:R-:W3:Y:S01]  /*0050*/  LDCU.64 UR8, c[0x0][0x358] ;  /* 0x00006b00ff0877ac */ /* 0x000ee20008000a00 */
[----:B------:R-:W4:Y:S04]  /*0060*/  S2R R0, SR_TID.Y ;  /* 0x0000000000007919 */ /* 0x000f280000002200 */
[----:B------:R-:W5:Y:S01]  /*0070*/  LDC R5, c[0x0][0x364] ;  /* 0x0000d900ff057b82 */ /* 0x000f620000000800 */
[----:B--2---:R-:W-:-:S04]  /*0080*/  UIADD3 UR5, UPT, UPT, UR6, -0x1, URZ ;  /* 0xffffffff06057890 */ /* 0x004fc8000fffe0ff */
[----:B------:R-:W-:Y:S02]  /*0090*/  ULOP3.LUT UR5, UR5, 0xffff, URZ, 0xc0, !UPT ;  /* 0x0000ffff05057892 */ /* 0x000fe4000f8ec0ff */
[----:B-1----:R-:W-:Y:S01]  /*00a0*/  UIMAD UR4, UR4, UR6, URZ ;  /* 0x00000006040472a4 */ /* 0x002fe2000f8e02ff */
[----:B-----5:R-:W-:Y:S01]  /*00b0*/  LOP3.LUT R4, R5, 0xffff, RZ, 0xc0, !PT ;  /* 0x0000ffff05047812 */ /* 0x020fe200078ec0ff */
[----:B0-----:R-:W-:-:S04]  /*00c0*/  IMAD R2, R2, UR6, R3 ;  /* 0x0000000602027c24 */ /* 0x001fc8000f8e0203 */
[----:B----4-:R-:W-:Y:S01]  /*00d0*/  VIADD R8, R0, UR4 ;  /* 0x0000000400087c36 */ /* 0x010fe20008000000 */
[----:B------:R-:W-:Y:S02]  /*00e0*/  SHF.R.S32.HI R3, RZ, 0x1f, R2 ;  /* 0x0000001fff037819 */ /* 0x000fe40000011402 */
[----:B---3--:R-:W-:-:S07]  /*00f0*/  MOV R11, 0x110 ;  /* 0x00000110000b7802 */ /* 0x008fce0000000f00 */
[----:B------:R-:W-:Y:S05]  /*0100*/  CALL.REL.NOINC `($__internal_4_$__cuda_sm20_div_u16) ;  /* 0x0000000400307944 */ /* 0x000fea0003c00000 */
[----:B------:R-:W-:Y:S01]  /*0110*/  LOP3.LUT R4, R4, 0xffff, RZ, 0xc0, !PT ;  /* 0x0000ffff04047812 */ /* 0x000fe200078ec0ff */
[----:B------:R-:W-:-:S03]  /*0120*/  IMAD.MOV.U32 R10, RZ, RZ, RZ ;  /* 0x000000ffff0a7224 */ /* 0x000fc600078e00ff */
[C---:B------:R-:W-:Y:S01]  /*0130*/  ISETP.GE.U32.AND P1, PT, R4.reuse, 0x3, PT ;  /* 0x000000030400780c */ /* 0x040fe20003f26070 */
[----:B------:R-:W-:-:S05]  /*0140*/  VIADD R11, R4, 0x1 ;  /* 0x00000001040b7836 */ /* 0x000fca0000000000 */
[----:B------:R-:W-:-:S04]  /*0150*/  LOP3.LUT R6, R11, 0x3, RZ, 0xc0, !PT ;  /* 0x000000030b067812 */ /* 0x000fc800078ec0ff */
[----:B------:R-:W-:-:S03]  /*0160*/  ISETP.NE.AND P0, PT, R6, RZ, PT ;  /* 0x000000ff0600720c */ /* 0x000fc60003f05270 */
[----:B------:R-:W-:Y:S10]  /*0170*/  @!P1 BRA `(.L_x_36) ;  /* 0x0000000000cc9947 */ /* 0x000ff40003800000 */
[----:B------:R-:W-:Y:S01]  /*0180*/  LOP3.LUT R11, R11, 0x1fffc, RZ, 0xc0, !PT ;  /* 0x0001fffc0b0b7812 */ /* 0x000fe200078ec0ff */
[C-C-:B------:R-:W-:Y:S01]  /*0190*/  IMAD R7, R5.reuse, 0x2, R8.reuse ;  /* 0x0000000205077824 */ /* 0x140fe200078e0208 */
[----:B------:R-:W-:Y:S01]  /*01a0*/  IADD3 R4, PT, PT, R0, UR4, R5 ;  /* 0x0000000400047c10 */ /* 0x000fe2000fffe005 */
[----:B------:R-:W-:Y:S01]  /*01b0*/  IMAD R9, R5, 0x3, R8 ;  /* 0x0000000305097824 */ /* 0x000fe200078e0208 */
[----:B------:R-:W0:Y:S01]  /*01c0*/  LDCU.128 UR12, c[0x0][0x380] ;  /* 0x00007000ff0c77ac */ /* 0x000e220008000c00 */
[----:B------:R-:W-:Y:S02]  /*01d0*/  IMAD.MOV.U32 R10, RZ, RZ, RZ ;  /* 0x000000ffff0a7224 */ /* 0x000fe400078e00ff */
[----:B------:R-:W-:-:S07]  /*01e0*/  IMAD.MOV R11, RZ, RZ, -R11 ;  /* 0x000000ffff0b7224 */ /* 0x000fce00078e0a0b */
.L_x_37:
[----:B-1----:R-:W-:-:S04]  /*01f0*/  IMAD.WIDE.U32 R12, R8, 0x400, R2 ;  /* 0x00000400080c7825 */ /* 0x002fc800078e0002 */
[C---:B------:R-:W-:Y:S01]  /*0200*/  IMAD.SHL.U32 R14, R12.reuse, 0x4, RZ ;  /* 0x000000040c0e7824 */ /* 0x040fe200078e00ff */
[----:B------:R-:W-:-:S04]  /*0210*/  SHF.L.U64.HI R15, R12, 0x2, R13 ;  /* 0x000000020c0f7819 */ /* 0x000fc8000001020d */
[----:B0-----:R-:W-:-:S04]  /*0220*/  IADD3 R18, P1, PT, R14, UR12, RZ ;  /* 0x0000000c0e127c10 */ /* 0x001fc8000ff3e0ff */
[----:B------:R-:W-:-:S05]  /*0230*/  IADD3.X R19, PT, PT, R15, UR13, RZ, P1, !PT ;  /* 0x0000000d0f137c10 */ /* 0x000fca0008ffe4ff */
[----:B------:R-:W2:Y:S01]  /*0240*/  LDG.E R21, desc[UR8][R18.64] ;  /* 0x0000000812157981 */ /* 0x000ea2000c1e1900 */
[----:B------:R-:W-:-:S04]  /*0250*/  IMAD.WIDE.U32 R12, R4, 0x400, R2 ;  /* 0x00000400040c7825 */ /* 0x000fc800078e0002 */
[C---:B------:R-:W-:Y:S01]  /*0260*/  IMAD.SHL.U32 R20, R12.reuse, 0x4, RZ ;  /* 0x000000040c147824 */ /* 0x040fe200078e00ff */
[----:B------:R-:W-:Y:S02]  /*0270*/  SHF.L.U64.HI R25, R12, 0x2, R13 ;  /* 0x000000020c197819 */ /* 0x000fe4000001020d */
[----:B------:R-:W-:Y:S02]  /*0280*/  IADD3 R12, P1, PT, R14, UR14, RZ ;  /* 0x0000000e0e0c7c10 */ /* 0x000fe4000ff3e0ff */
[----:B------:R-:W-:Y:S02]  /*0290*/  IADD3 R14, P2, PT, R20, UR12, RZ ;  /* 0x0000000c140e7c10 */ /* 0x000fe4000ff5e0ff */
[----:B------:R-:W-:Y:S02]  /*02a0*/  IADD3.X R13, PT, PT, R15, UR15, RZ, P1, !PT ;  /* 0x0000000f0f0d7c10 */ /* 0x000fe40008ffe4ff */
[----:B------:R-:W-:Y:S01]  /*02b0*/  IADD3.X R15, PT, PT, R25, UR13, RZ, P2, !PT ;  /* 0x0000000d190f7c10 */ /* 0x000fe200097fe4ff */
[----:B------:R-:W-:-:S02]  /*02c0*/  IMAD.WIDE.U32 R16, R7, 0x400, R2 ;  /* 0x0000040007107825 */ /* 0x000fc400078e0002 */
[----:B--2---:R0:W-:Y:S04]  /*02d0*/  STG.E desc[UR8][R12.64], R21 ;  /* 0x000000150c007986 */ /* 0x0041e8000c101908 */
[----:B------:R-:W2:Y:S01]  /*02e0*/  LDG.E R23, desc[UR8][R14.64] ;  /* 0x000000080e177981 */ /* 0x000ea2000c1e1900 */
[C---:B------:R-:W-:Y:S01]  /*02f0*/  IMAD.SHL.U32 R22, R16.reuse, 0x4, RZ ;  /* 0x0000000410167824 */ /* 0x040fe200078e00ff */
[----:B------:R-:W-:Y:S02]  /*0300*/  SHF.L.U64.HI R24, R16, 0x2, R17 ;  /* 0x0000000210187819 */ /* 0x000fe40000010211 */
[----:B------:R-:W-:Y:S02]  /*0310*/  IADD3 R16, P1, PT, R20, UR14, RZ ;  /* 0x0000000e14107c10 */ /* 0x000fe4000ff3e0ff */
[----:B------:R-:W-:-:S02]  /*0320*/  IADD3 R18, P2, PT, R22, UR12, RZ ;  /* 0x0000000c16127c10 */ /* 0x000fc4000ff5e0ff */
[----:B------:R-:W-:Y:S02]  /*0330*/  IADD3.X R17, PT, PT, R25, UR15, RZ, P1, !PT ;  /* 0x0000000f19117c10 */ /* 0x000fe40008ffe4ff */
[----:B------:R-:W-:Y:S01]  /*0340*/  IADD3.X R19, PT, PT, R24, UR13, RZ, P2, !PT ;  /* 0x0000000d18137c10 */ /* 0x000fe200097fe4ff */
[----:B0-----:R-:W-:Y:S02]  /*0350*/  IMAD.WIDE.U32 R12, R9, 0x400, R2 ;  /* 0x00000400090c7825 */ /* 0x001fe400078e0002 */
[----:B--2---:R0:W-:Y:S04]  /*0360*/  STG.E desc[UR8][R16.64], R23 ;  /* 0x0000001710007986 */ /* 0x0041e8000c101908 */
[----:B------:R-:W2:Y:S01]  /*0370*/  LDG.E R19, desc[UR8][R18.64] ;  /* 0x0000000812137981 */ /* 0x000ea2000c1e1900 */
[C---:B------:R-:W-:Y:S01]  /*0380*/  IMAD.SHL.U32 R20, R12.reuse, 0x4, RZ ;  /* 0x000000040c147824 */ /* 0x040fe200078e00ff */
[----:B------:R-:W-:-:S02]  /*0390*/  SHF.L.U64.HI R21, R12, 0x2, R13 ;  /* 0x000000020c157819 */ /* 0x000fc4000001020d */
[----:B------:R-:W-:Y:S02]  /*03a0*/  IADD3 R12, P1, PT, R22, UR14, RZ ;  /* 0x0000000e160c7c10 */ /* 0x000fe4000ff3e0ff */
[----:B------:R-:W-:Y:S02]  /*03b0*/  IADD3 R14, P2, PT, R20, UR12, RZ ;  /* 0x0000000c140e7c10 */ /* 0x000fe4000ff5e0ff */
[----:B------:R-:W-:Y:S02]  /*03c0*/  IADD3.X R13, PT, PT, R24, UR15, RZ, P1, !PT ;  /* 0x0000000f180d7c10 */ /* 0x000fe40008ffe4ff */
[----:B------:R-:W-:-:S03]  /*03d0*/  IADD3.X R15, PT, PT, R21, UR13, RZ, P2, !PT ;  /* 0x0000000d150f7c10 */ /* 0x000fc600097fe4ff */
[----:B--2---:R1:W-:Y:S04]  /*03e0*/  STG.E desc[UR8][R12.64], R19 ;  /* 0x000000130c007986 */ /* 0x0043e8000c101908 */
[----:B------:R-:W2:Y:S01]  /*03f0*/  LDG.E R15, desc[UR8][R14.64] ;  /* 0x000000080e0f7981 */ /* 0x000ea2000c1e1900 */
[----:B0-----:R-:W-:Y:S01]  /*0400*/  IADD3 R16, P1, PT, R20, UR14, RZ ;  /* 0x0000000e14107c10 */ /* 0x001fe2000ff3e0ff */
[----:B------:R-:W-:Y:S02]  /*0410*/  VIADD R11, R11, 0x4 ;  /* 0x000000040b0b7836 */ /* 0x000fe40000000000 */
[----:B------:R-:W-:Y:S01]  /*0420*/  IMAD R10, R5, 0x4, R10 ;  /* 0x00000004050a7824 */ /* 0x000fe200078e020a */
[----:B------:R-:W-:Y:S01]  /*0430*/  IADD3.X R17, PT, PT, R21, UR15, RZ, P1, !PT ;  /* 0x0000000f15117c10 */ /* 0x000fe20008ffe4ff */
[----:B------:R-:W-:Y:S01]  /*0440*/  IMAD R8, R5, 0x4, R8 ;  /* 0x0000000405087824 */ /* 0x000fe200078e0208 */
[----:B------:R-:W-:Y:S01]  /*0450*/  ISETP.NE.AND P1, PT, R11, RZ, PT ;  /* 0x000000ff0b00720c */ /* 0x000fe20003f25270 */
[----:B------:R-:W-:-:S02]  /*0460*/  IMAD R4, R5, 0x4, R4 ;  /* 0x0000000405047824 */ /* 0x000fc400078e0204 */
[C---:B------:R-:W-:Y:S02]  /*0470*/  IMAD R7, R5.reuse, 0x4, R7 ;  /* 0x0000000405077824 */ /* 0x040fe400078e0207 */
[----:B------:R-:W-:Y:S01]  /*0480*/  IMAD R9, R5, 0x4, R9 ;  /* 0x0000000405097824 */ /* 0x000fe200078e0209 */
[----:B--2---:R1:W-:Y:S07]  /*0490*/  STG.E desc[UR8][R16.64], R15 ;  /* 0x0000000f10007986 */ /* 0x0043ee000c101908 */
[----:B------:R-:W-:Y:S05]  /*04a0*/  @P1 BRA `(.L_x_37) ;  /* 0xfffffffc00501947 */ /* 0x000fea000383ffff */
.L_x_36:
[----:B------:R-:W-:Y:S05]  /*04b0*/  @!P0 EXIT ;  /* 0x000000000000894d */ /* 0x000fea0003800000 */
[----:B------:R-:W-:Y:S01]  /*04c0*/  IADD3 R0, PT, PT, R0, UR4, R10 ;  /* 0x0000000400007c10 */ /* 0x000fe2000fffe00a */
[----:B------:R-:W-:Y:S01]  /*04d0*/  IMAD.MOV R4, RZ, RZ, -R6 ;  /* 0x000000ffff047224 */ /* 0x000fe200078e0a06 */
[----:B------:R-:W0:Y:S06]  /*04e0*/  LDCU.128 UR12, c[0x0][0x380] ;  /* 0x00007000ff0c77ac */ /* 0x000e2c0008000c00 */
.L_x_38:
[----:B--2---:R-:W-:-:S04]  /*04f0*/  IMAD.WIDE.U32 R6, R0, 0x400, R2 ;  /* 0x0000040000067825 */ /* 0x004fc800078e0002 */
[C---:B------:R-:W-:Y:S01]  /*0500*/  IMAD.SHL.U32 R8, R6.reuse, 0x4, RZ ;  /* 0x0000000406087824 */ /* 0x040fe200078e00ff */
[----:B------:R-:W-:-:S04]  /*0510*/  SHF.L.U64.HI R9, R6, 0x2, R7 ;  /* 0x0000000206097819 */ /* 0x000fc80000010207 */
[----:B0-----:R-:W-:-:S04]  /*0520*/  IADD3 R6, P0, PT, R8, UR12, RZ ;  /* 0x0000000c08067c10 */ /* 0x001fc8000ff1e0ff */
[----:B------:R-:W-:-:S06]  /*0530*/  IADD3.X R7, PT, PT, R9, UR13, RZ, P0, !PT ;  /* 0x0000000d09077c10 */ /* 0x000fcc00087fe4ff */
[----:B------:R-:W2:Y:S01]  /*0540*/  LDG.E R7, desc[UR8][R6.64] ;  /* 0x0000000806077981 */ /* 0x000ea2000c1e1900 */
[----:B------:R-:W-:Y:S01]  /*0550*/  IADD3 R8, P0, PT, R8, UR14, RZ ;  /* 0x0000000e08087c10 */ /* 0x000fe2000ff1e0ff */
[----:B------:R-:W-:Y:S02]  /*0560*/  VIADD R4, R4, 0x1 ;  /* 0x0000000104047836 */ /* 0x000fe40000000000 */
[----:B------:R-:W-:Y:S01]  /*0570*/  IMAD.IADD R0, R5, 0x1, R0 ;  /* 0x0000000105007824 */ /* 0x000fe200078e0200 */
[----:B------:R-:W-:Y:S02]  /*0580*/  IADD3.X R9, PT, PT, R9, UR15, RZ, P0, !PT ;  /* 0x0000000f09097c10 */ /* 0x000fe400087fe4ff */
[----:B------:R-:W-:-:S03]  /*0590*/  ISETP.NE.AND P0, PT, R4, RZ, PT ;  /* 0x000000ff0400720c */ /* 0x000fc60003f05270 */
[----:B--2---:R2:W-:Y:S10]  /*05a0*/  STG.E desc[UR8][R8.64], R7 ;  /* 0x0000000708007986 */ /* 0x0045f4000c101908 */
[----:B------:R-:W-:Y:S05]  /*05b0*/  @P0 BRA `(.L_x_38) ;  /* 0xfffffffc00cc0947 */ /* 0x000fea000383ffff */
[----:B------:R-:W-:Y:S05]  /*05c0*/  EXIT ;  /* 0x000000000000794d */ /* 0x000fea0003800000 */
        .weak           $__internal_4_$__cuda_sm20_div_u16
        .type           $__internal_4_$__cuda_sm20_div_u16,@function
        .size           $__internal_4_$__cuda_sm20_div_u16,(.L_x_44 - $__internal_4_$__cuda_sm20_div_u16)
$__internal_4_$__cuda_sm20_div_u16:
[----:B------:R-:W0:Y:S01]  /*05d0*/  I2F.U16 R6, R4 ;  /* 0x0000000400067306 */ /* 0x000e220000101000 */
        /* <DEDUP_REMOVED lines=12> */
[----:B------:R-:W-:Y:S02]  /*06a0*/  IMAD.MOV.U32 R6, RZ, RZ, R11 ;  /* 0x000000ffff067224 */ /* 0x000fe400078e000b */
[----:B------:R-:W-:-:S03]  /*06b0*/  IMAD.MOV.U32 R7, RZ, RZ, 0x0 ;  /* 0x00000000ff077424 */ /* 0x000fc600078e00ff */
[----:B------:R-:W0:Y:S02]  /*06c0*/  F2I.U32.TRUNC.NTZ R10, R10 ;  /* 0x0000000a000a7305 */ /* 0x000e24000020f000 */
[----:B0-----:R-:W-:Y:S01]  /*06d0*/  LOP3.LUT R4, R10, 0xffff, RZ, 0xc0, !PT ;  /* 0x0000ffff0a047812 */ /* 0x001fe200078ec0ff */
[----:B------:R-:W-:Y:S01]  /*06e0*/  @!P0 IMAD.MOV.U32 R4, RZ, RZ, -0x1 ;  /* 0xffffffffff048424 */ /* 0x000fe200078e00ff */
[----:B------:R-:W-:Y:S06]  /*06f0*/  RET.REL.NODEC R6 `(_Z4copyPfS_) ;  /* 0xfffffff806407950 */ /* 0x000fec0003c3ffff */
.L_x_39:
        /* <DEDUP_REMOVED lines=16> */
.L_x_44:


//--------------------- .nv.shared._Z25transposeCoalescedOptimalPfS_ --------------------------
	.section	.nv.shared._Z25transposeCoalescedOptimalPfS_,"aw",@nobits
	.sectionflags	@""
	.align	4
.nv.shared._Z25transposeCoalescedOptimalPfS_:
	.zero		5248


//--------------------- .nv.shared.reserved.0     --------------------------
	.section	.nv.shared.reserved.0,"aw",@nobits
	.weak		__nv_reservedSMEM_offset_0_alias
	.size		__nv_reservedSMEM_offset_0_alias, 0, 64
	.other		__nv_reservedSMEM_offset_0_alias,@"STO_CUDA_RESERVED_SHARED STV_DEFAULT"
__nv_reservedSMEM_offset_0_alias:
	.zero		0
	.zero		64


//--------------------- .nv.shared._Z21transposeCoalescedSHMPfS_ --------------------------
	.section	.nv.shared._Z21transposeCoalescedSHMPfS_,"aw",@nobits
	.sectionflags	@""
	.align	4
.nv.shared._Z21transposeCoalescedSHMPfS_:
	.zero		5120


//--------------------- .nv.constant0._Z25transposeCoalescedOptimalPfS_ --------------------------
	.section	.nv.constant0._Z25transposeCoalescedOptimalPfS_,"a",@progbits
	.sectionflags	@""
	.align	4
.nv.constant0._Z25transposeCoalescedOptimalPfS_:
	.zero		912


//--------------------- .nv.constant0._Z21transposeCoalescedSHMPfS_ --------------------------
	.section	.nv.constant0._Z21transposeCoalescedSHMPfS_,"a",@progbits
	.sectionflags	@""
	.align	4
.nv.constant0._Z21transposeCoalescedSHMPfS_:
	.zero		912


//--------------------- .nv.constant0._Z24transposeCoalescedOutputPfS_ --------------------------
	.section	.nv.constant0._Z24transposeCoalescedOutputPfS_,"a",@progbits
	.sectionflags	@""
	.align	4
.nv.constant0._Z24transposeCoalescedOutputPfS_:
	.zero		912


//--------------------- .nv.constant0._Z14transposeNaivePfS_ --------------------------
	.section	.nv.constant0._Z14transposeNaivePfS_,"a",@progbits
	.sectionflags	@""
	.align	4
.nv.constant0._Z14transposeNaivePfS_:
	.zero		912


//--------------------- .nv.constant0._Z4copyPfS_ --------------------------
	.section	.nv.constant0._Z4copyPfS_,"a",@progbits
	.sectionflags	@""
	.align	4
.nv.constant0._Z4copyPfS_:
	.zero		912


//--------------------- SYMBOLS --------------------------

	.type		.nv.reservedSmem.offset0,@object
	.size		.nv.reservedSmem.offset0,0x4
	.type		.nv.reservedSmem.cap,@object
	.size		.nv.reservedSmem.cap,0x4
